// auto-generated by cutlass_sweep.gemm — config: {"arch": "sm_90", "cluster_m": 1, "cluster_n": 1, "dtype": "fp32", "dtype_b": "fp32", "layout": "nn", "stages": 0, "tile_k": 128, "tile_m": 64, "tile_n": 64}
#include "cutlass/cutlass.h"
#include "cutlass/gemm/collective/collective_builder.hpp"
#include "cutlass/gemm/device/gemm_universal_adapter.h"
#include "cutlass/gemm/kernel/gemm_universal.hpp"
#include "cutlass/epilogue/collective/collective_builder.hpp"

using ElemA = float;
using ElemB = float;
using ElemCD = float;
using Acc  = float;
using TileShape    = cute::Shape<cute::_64, cute::_64, cute::_128>;
using ClusterShape = cute::Shape<cute::_1, cute::_1, cute::_1>;

using CollectiveEpilogue = typename cutlass::epilogue::collective::CollectiveBuilder<
    cutlass::arch::Sm90, cutlass::arch::OpClassTensorOp,
    TileShape, ClusterShape,
    cutlass::epilogue::collective::EpilogueTileAuto,
    Acc, Acc,
    ElemCD, cutlass::layout::RowMajor, 128 / cutlass::sizeof_bits<ElemCD>::value,
    ElemCD, cutlass::layout::RowMajor, 128 / cutlass::sizeof_bits<ElemCD>::value,
    cutlass::epilogue::collective::EpilogueScheduleAuto
  >::CollectiveOp;

using CollectiveMainloop = typename cutlass::gemm::collective::CollectiveBuilder<
    cutlass::arch::Sm90, cutlass::arch::OpClassTensorOp,
    ElemA, cutlass::layout::RowMajor, 128 / cutlass::sizeof_bits<ElemA>::value,
    ElemB, cutlass::layout::RowMajor, 128 / cutlass::sizeof_bits<ElemB>::value,
    Acc,
    TileShape, ClusterShape,
    cutlass::gemm::collective::StageCountAutoCarveout<static_cast<int>(sizeof(typename CollectiveEpilogue::SharedStorage))>,
    cutlass::gemm::collective::KernelScheduleAuto
  >::CollectiveOp;

using GemmKernel = cutlass::gemm::kernel::GemmUniversal<
    cute::Shape<int,int,int,int>,
    CollectiveMainloop,
    CollectiveEpilogue
>;
using Gemm = cutlass::gemm::device::GemmUniversalAdapter<GemmKernel>;

// Force the device kernel symbol into the cubin without needing a host main.
auto* _anchor = &cutlass::device_kernel<GemmKernel>;


// ===== COMPILED SASS (sm_90a) =====

	.target	sm_90a

	.elftype	@"ET_EXEC"


//--------------------- .note.nv.tkinfo           --------------------------
	.section	.note.nv.tkinfo,"",@"SHT_NOTE"
	.sectionflags	@"SHF_NOTE_NV_TKINFO"
	.tkinfo
        /*0018*/ 	.word	0x00000002
        /*0030*/ 	.string	""
        /*0030*/ 	.string	"ptxas"
        /*0030*/ 	.string	"Cuda compilation tools, release 13.0, V13.0.88"
        /*0030*/ 	.string	"Build cuda_13.0.r13.0/compiler.36424714_0"
        /*0030*/ 	.string	"-arch sm_90a -m 64 "



//--------------------- .note.nv.cuinfo           --------------------------
	.section	.note.nv.cuinfo,"",@"SHT_NOTE"
	.sectionflags	@"SHF_NOTE_NV_CUINFO"
        /*0018*/ 	.short	0x0002
        /*001a*/ 	.short	0x005a
        /*001c*/ 	.short	0x0082
	.zero		2


//--------------------- .nv.info                  --------------------------
	.section	.nv.info,"",@"SHT_CUDA_INFO"
	.align	4


	//----- nvinfo : EIATTR_REGCOUNT
	.align		4
        /*0000*/ 	.byte	0x04, 0x2f
        /*0002*/ 	.short	(.L_16 - .L_15)
	.align		4
.L_15:
        /*0004*/ 	.word	index@(_ZN7cutlass13device_kernelINS_4gemm6kernel13GemmUniversalIN4cute5tupleIJiiiiEEENS1_10collective13CollectiveMmaINS1_39MainloopSm90TmaGmmaRmemAWarpSpecializedILi3ENS5_IJNS4_1CILi1EEESB_SB_EEENS1_32KernelTmaWarpSpecializedPingpongEEENS5_IJNSA_ILi64EEESF_NSA_ILi128EEEEEEfNS5_IJlSB_lEEEfNS5_IJSB_llEEENS4_8TiledMMAINS4_8MMA_AtomIJNS4_4SM904GMMA29MMA_64x64x8_F32TF32TF32_RS_TNILNSN_7ScaleInE1ELSP_1EEEEEENS4_6LayoutISC_NS5_IJNSA_ILi0EEEST_ST_EEEEENS5_IJNS4_10UnderscoreESW_SW_EEEEENS4_13SM90_TMA_LOADENS4_14ComposedLayoutINS4_7SwizzleILi3ELi4ELi3EEENS4_18smem_ptr_flag_bitsILi32EEENSS_INS5_IJNSA_ILi8EEENSA_ILi32EEEEEENS5_IJS16_SB_EEEEEEEvNS4_8identityESZ_NS10_INS11_ILi1ELi4ELi3EEES14_NSS_INS5_IJS15_S15_EEENS5_IJSB_S15_EEEEEEENS4_9Copy_AtomIJNS4_39AutoVectorizingCopyWithAssumedAlignmentILi128EEEfEEES1B_EENS_8epilogue10collective6detail29Sm90TmaWarpSpecializedAdapterINS1N_15DefaultEpilogueIfSI_SI_NS1M_6thread17LinearCombinationIfLi1EffLNS1R_9ScaleType4KindE0ELNS_15FloatRoundStyleE2EfEENS1_15EpilogueDefaultEEEEEvvEEEEvNT_6ParamsE)
        /*0008*/ 	.word	0x000000a8


	//----- nvinfo : EIATTR_FRAME_SIZE
	.align		4
.L_16:
        /*000c*/ 	.byte	0x04, 0x11
        /*000e*/ 	.short	(.L_18 - .L_17)
	.align		4
.L_17:
        /*0010*/ 	.word	index@(_ZN7cutlass13device_kernelINS_4gemm6kernel13GemmUniversalIN4cute5tupleIJiiiiEEENS1_10collective13CollectiveMmaINS1_39MainloopSm90TmaGmmaRmemAWarpSpecializedILi3ENS5_IJNS4_1CILi1EEESB_SB_EEENS1_32KernelTmaWarpSpecializedPingpongEEENS5_IJNSA_ILi64EEESF_NSA_ILi128EEEEEEfNS5_IJlSB_lEEEfNS5_IJSB_llEEENS4_8TiledMMAINS4_8MMA_AtomIJNS4_4SM904GMMA29MMA_64x64x8_F32TF32TF32_RS_TNILNSN_7ScaleInE1ELSP_1EEEEEENS4_6LayoutISC_NS5_IJNSA_ILi0EEEST_ST_EEEEENS5_IJNS4_10UnderscoreESW_SW_EEEEENS4_13SM90_TMA_LOADENS4_14ComposedLayoutINS4_7SwizzleILi3ELi4ELi3EEENS4_18smem_ptr_flag_bitsILi32EEENSS_INS5_IJNSA_ILi8EEENSA_ILi32EEEEEENS5_IJS16_SB_EEEEEEEvNS4_8identityESZ_NS10_INS11_ILi1ELi4ELi3EEES14_NSS_INS5_IJS15_S15_EEENS5_IJSB_S15_EEEEEEENS4_9Copy_AtomIJNS4_39AutoVectorizingCopyWithAssumedAlignmentILi128EEEfEEES1B_EENS_8epilogue10collective6detail29Sm90TmaWarpSpecializedAdapterINS1N_15DefaultEpilogueIfSI_SI_NS1M_6thread17LinearCombinationIfLi1EffLNS1R_9ScaleType4KindE0ELNS_15FloatRoundStyleE2EfEENS1_15EpilogueDefaultEEEEEvvEEEEvNT_6ParamsE)
        /*0014*/ 	.word	0x00000000


	//----- nvinfo : EIATTR_MIN_STACK_SIZE
	.align		4
.L_18:
        /*0018*/ 	.byte	0x04, 0x12
        /*001a*/ 	.short	(.L_20 - .L_19)
	.align		4
.L_19:
        /*001c*/ 	.word	index@(_ZN7cutlass13device_kernelINS_4gemm6kernel13GemmUniversalIN4cute5tupleIJiiiiEEENS1_10collective13CollectiveMmaINS1_39MainloopSm90TmaGmmaRmemAWarpSpecializedILi3ENS5_IJNS4_1CILi1EEESB_SB_EEENS1_32KernelTmaWarpSpecializedPingpongEEENS5_IJNSA_ILi64EEESF_NSA_ILi128EEEEEEfNS5_IJlSB_lEEEfNS5_IJSB_llEEENS4_8TiledMMAINS4_8MMA_AtomIJNS4_4SM904GMMA29MMA_64x64x8_F32TF32TF32_RS_TNILNSN_7ScaleInE1ELSP_1EEEEEENS4_6LayoutISC_NS5_IJNSA_ILi0EEEST_ST_EEEEENS5_IJNS4_10UnderscoreESW_SW_EEEEENS4_13SM90_TMA_LOADENS4_14ComposedLayoutINS4_7SwizzleILi3ELi4ELi3EEENS4_18smem_ptr_flag_bitsILi32EEENSS_INS5_IJNSA_ILi8EEENSA_ILi32EEEEEENS5_IJS16_SB_EEEEEEEvNS4_8identityESZ_NS10_INS11_ILi1ELi4ELi3EEES14_NSS_INS5_IJS15_S15_EEENS5_IJSB_S15_EEEEEEENS4_9Copy_AtomIJNS4_39AutoVectorizingCopyWithAssumedAlignmentILi128EEEfEEES1B_EENS_8epilogue10collective6detail29Sm90TmaWarpSpecializedAdapterINS1N_15DefaultEpilogueIfSI_SI_NS1M_6thread17LinearCombinationIfLi1EffLNS1R_9ScaleType4KindE0ELNS_15FloatRoundStyleE2EfEENS1_15EpilogueDefaultEEEEEvvEEEEvNT_6ParamsE)
        /*0020*/ 	.word	0x00000000
.L_20:


//--------------------- .nv.compat                --------------------------
	.section	.nv.compat,"",@"SHT_CUDA_COMPAT_INFO"
	.align	4
        /*0000*/ 	.byte	0x02, 0x09, 0x01, 0x00, 0x02, 0x02, 0x04, 0x00, 0x02, 0x05, 0x05, 0x00, 0x03, 0x07, 0x01, 0x01
        /*0010*/ 	.byte	0x02, 0x03, 0x01, 0x00, 0x02, 0x06, 0x01, 0x00, 0x04, 0x0b, 0x08, 0x00, 0x00, 0x00, 0x00, 0x00
        /*0020*/ 	.byte	0x00, 0x00, 0x00, 0x00


//--------------------- .nv.info._ZN7cutlass13device_kernelINS_4gemm6kernel13GemmUniversalIN4cute5tupleIJiiiiEEENS1_10collective13CollectiveMmaINS1_39MainloopSm90TmaGmmaRmemAWarpSpecializedILi3ENS5_IJNS4_1CILi1EEESB_SB_EEENS1_32KernelTmaWarpSpecializedPingpongEEENS5_IJNSA_ILi64EEESF_NSA_ILi128EEEEEEfNS5_IJlSB_lEEEfNS5_IJSB_llEEENS4_8TiledMMAINS4_8MMA_AtomIJNS4_4SM904GMMA29MMA_64x64x8_F32TF32TF32_RS_TNILNSN_7ScaleInE1ELSP_1EEEEEENS4_6LayoutISC_NS5_IJNSA_ILi0EEEST_ST_EEEEENS5_IJNS4_10UnderscoreESW_SW_EEEEENS4_13SM90_TMA_LOADENS4_14ComposedLayoutINS4_7SwizzleILi3ELi4ELi3EEENS4_18smem_ptr_flag_bitsILi32EEENSS_INS5_IJNSA_ILi8EEENSA_ILi32EEEEEENS5_IJS16_SB_EEEEEEEvNS4_8identityESZ_NS10_INS11_ILi1ELi4ELi3EEES14_NSS_INS5_IJS15_S15_EEENS5_IJSB_S15_EEEEEEENS4_9Copy_AtomIJNS4_39AutoVectorizingCopyWithAssumedAlignmentILi128EEEfEEES1B_EENS_8epilogue10collective6detail29Sm90TmaWarpSpecializedAdapterINS1N_15DefaultEpilogueIfSI_SI_NS1M_6thread17LinearCombinationIfLi1EffLNS1R_9ScaleType4KindE0ELNS_15FloatRoundStyleE2EfEENS1_15EpilogueDefaultEEEEEvvEEEEvNT_6ParamsE --------------------------
	.section	.nv.info._ZN7cutlass13device_kernelINS_4gemm6kernel13GemmUniversalIN4cute5tupleIJiiiiEEENS1_10collective13CollectiveMmaINS1_39MainloopSm90TmaGmmaRmemAWarpSpecializedILi3ENS5_IJNS4_1CILi1EEESB_SB_EEENS1_32KernelTmaWarpSpecializedPingpongEEENS5_IJNSA_ILi64EEESF_NSA_ILi128EEEEEEfNS5_IJlSB_lEEEfNS5_IJSB_llEEENS4_8TiledMMAINS4_8MMA_AtomIJNS4_4SM904GMMA29MMA_64x64x8_F32TF32TF32_RS_TNILNSN_7ScaleInE1ELSP_1EEEEEENS4_6LayoutISC_NS5_IJNSA_ILi0EEEST_ST_EEEEENS5_IJNS4_10UnderscoreESW_SW_EEEEENS4_13SM90_TMA_LOADENS4_14ComposedLayoutINS4_7SwizzleILi3ELi4ELi3EEENS4_18smem_ptr_flag_bitsILi32EEENSS_INS5_IJNSA_ILi8EEENSA_ILi32EEEEEENS5_IJS16_SB_EEEEEEEvNS4_8identityESZ_NS10_INS11_ILi1ELi4ELi3EEES14_NSS_INS5_IJS15_S15_EEENS5_IJSB_S15_EEEEEEENS4_9Copy_AtomIJNS4_39AutoVectorizingCopyWithAssumedAlignmentILi128EEEfEEES1B_EENS_8epilogue10collective6detail29Sm90TmaWarpSpecializedAdapterINS1N_15DefaultEpilogueIfSI_SI_NS1M_6thread17LinearCombinationIfLi1EffLNS1R_9ScaleType4KindE0ELNS_15FloatRoundStyleE2EfEENS1_15EpilogueDefaultEEEEEvvEEEEvNT_6ParamsE,"",@"SHT_CUDA_INFO"
	.sectionflags	@""
	.align	4


	//----- nvinfo : EIATTR_CUDA_API_VERSION
	.align		4
        /*0000*/ 	.byte	0x04, 0x37
        /*0002*/ 	.short	(.L_22 - .L_21)
.L_21:
        /*0004*/ 	.word	0x00000082


	//----- nvinfo : EIATTR_KPARAM_INFO
	.align		4
.L_22:
        /*0008*/ 	.byte	0x04, 0x17
        /*000a*/ 	.short	(.L_24 - .L_23)
.L_23:
        /*000c*/ 	.word	0x00000000
        /*0010*/ 	.short	0x0000
        /*0012*/ 	.short	0x0070
        /*0014*/ 	.byte	0x00, 0xf0, 0x01, 0x10


	//----- nvinfo : EIATTR_SPARSE_MMA_MASK
	.align		4
.L_24:
        /*0018*/ 	.byte	0x03, 0x50
        /*001a*/ 	.short	0x0000


	//----- nvinfo : EIATTR_MAXREG_COUNT
	.align		4
        /*001c*/ 	.byte	0x03, 0x1b
        /*001e*/ 	.short	0x00a8


	//----- nvinfo : EIATTR_NUM_BARRIERS
	.align		4
        /*0020*/ 	.byte	0x02, 0x4c
        /*0022*/ 	.byte	0x01
	.zero		1


	//----- nvinfo : EIATTR_EXTERNS
	.align		4
        /*0024*/ 	.byte	0x04, 0x0f
        /*0026*/ 	.short	(.L_26 - .L_25)


	//   ....[0]....
	.align		4
.L_25:
        /*0028*/ 	.word	index@(__assertfail)


	//----- nvinfo : EIATTR_MERCURY_ISA_VERSION
	.align		4
.L_26:
        /*002c*/ 	.byte	0x03, 0x5f
        /*002e*/ 	.short	0x0101


	//----- nvinfo : EIATTR_INT_WARP_WIDE_INSTR_OFFSETS
	.align		4
        /*0030*/ 	.byte	0x04, 0x31
        /*0032*/ 	.short	(.L_28 - .L_27)


	//   ....[0]....
.L_27:
        /*0034*/ 	.word	0x00000450


	//   ....[1]....
        /*0038*/ 	.word	0x00000470


	//   ....[2]....
        /*003c*/ 	.word	0x000004f0


	//   ....[3]....
        /*0040*/ 	.word	0x00000500


	//   ....[4]....
        /*0044*/ 	.word	0x00000510


	//   ....[5]....
        /*0048*/ 	.word	0x00000530


	//   ....[6]....
        /*004c*/ 	.word	0x00000590


	//   ....[7]....
        /*0050*/ 	.word	0x000005b0


	//----- nvinfo : EIATTR_COOP_GROUP_MASK_REGIDS
	.align		4
.L_28:
        /*0054*/ 	.byte	0x04, 0x29
        /*0056*/ 	.short	(.L_30 - .L_29)


	//   ....[0]....
.L_29:
        /*0058*/ 	.word	0xffffffff


	//   ....[1]....
        /*005c*/ 	.word	0xffffffff


	//   ....[2]....
        /*0060*/ 	.word	0xffffffff


	//   ....[3]....
        /*0064*/ 	.word	0xffffffff


	//   ....[4]....
        /*0068*/ 	.word	0xffffffff


	//   ....[5]....
        /*006c*/ 	.word	0xffffffff


	//   ....[6]....
        /*0070*/ 	.word	0x0500000f


	//----- nvinfo : EIATTR_COOP_GROUP_INSTR_OFFSETS
	.align		4
.L_30:
        /*0074*/ 	.byte	0x04, 0x28
        /*0076*/ 	.short	(.L_32 - .L_31)


	//   ....[0]....
.L_31:
        /*0078*/ 	.word	0x00000060


	//   ....[1]....
        /*007c*/ 	.word	0x00000080


	//   ....[2]....
        /*0080*/ 	.word	0x00000180


	//   ....[3]....
        /*0084*/ 	.word	0x00000370


	//   ....[4]....
        /*0088*/ 	.word	0x000003b0


	//   ....[5]....
        /*008c*/ 	.word	0x000003f0


	//   ....[6]....
        /*0090*/ 	.word	0x000079e0


	//----- nvinfo : EIATTR_REG_RECONFIG
	.align		4
.L_32:
        /*0094*/ 	.byte	0x01, 0x54
	.zero		2


	//----- nvinfo : EIATTR_SYSCALL_OFFSETS
	.align		4
        /*0098*/ 	.byte	0x04, 0x46
        /*009a*/ 	.short	(.L_34 - .L_33)


	//   ....[0]....
.L_33:
        /*009c*/ 	.word	0x00001720


	//   ....[1]....
        /*00a0*/ 	.word	0x00001860


	//   ....[2]....
        /*00a4*/ 	.word	0x00001950


	//   ....[3]....
        /*00a8*/ 	.word	0x00006670


	//   ....[4]....
        /*00ac*/ 	.word	0x000067a0


	//----- nvinfo : EIATTR_MBARRIER_INSTR_OFFSETS
	.align		4
.L_34:
        /*00b0*/ 	.byte	0x04, 0x39
        /*00b2*/ 	.short	(.L_36 - .L_35)


	//   ....[0]....
.L_35:
        /*00b4*/ 	.word	0x00000300
        /*00b8*/ 	.word	0x000000ff
        /*00bc*/ 	.word	0x00000000
        /*00c0*/ 	.short	0x0100
        /*00c2*/ 	.byte	0x05
	.zero		1


	//   ....[1]....
        /*00c4*/ 	.word	0x00000310
        /*00c8*/ 	.word	0x000000ff
        /*00cc*/ 	.word	0x00000018
        /*00d0*/ 	.short	0x0100
        /*00d2*/ 	.byte	0x05
	.zero		1


	//   ....[2]....
        /*00d4*/ 	.word	0x00000320
        /*00d8*/ 	.word	0x000000ff
        /*00dc*/ 	.word	0x00000008
        /*00e0*/ 	.short	0x0100
        /*00e2*/ 	.byte	0x05
	.zero		1


	//   ....[3]....
        /*00e4*/ 	.word	0x00000330
        /*00e8*/ 	.word	0x000000ff
        /*00ec*/ 	.word	0x00000020
        /*00f0*/ 	.short	0x0100
        /*00f2*/ 	.byte	0x05
	.zero		1


	//   ....[4]....
        /*00f4*/ 	.word	0x00000340
        /*00f8*/ 	.word	0x000000ff
        /*00fc*/ 	.word	0x00000010
        /*0100*/ 	.short	0x0100
        /*0102*/ 	.byte	0x05
	.zero		1


	//   ....[5]....
        /*0104*/ 	.word	0x00000350
        /*0108*/ 	.word	0x000000ff
        /*010c*/ 	.word	0x00000028
        /*0110*/ 	.short	0x0100
        /*0112*/ 	.byte	0x05
	.zero		1


	//   ....[6]....
        /*0114*/ 	.word	0x000005d0
        /*0118*/ 	.word	0x000000ff
        /*011c*/ 	.word	0x00000060
        /*0120*/ 	.short	0x0100
        /*0122*/ 	.byte	0x05
	.zero		1


	//   ....[7]....
        /*0124*/ 	.word	0x000005e0
        /*0128*/ 	.word	0x000000ff
        /*012c*/ 	.word	0x00000068
        /*0130*/ 	.short	0x0100
        /*0132*/ 	.byte	0x05
	.zero		1


	//   ....[8]....
        /*0134*/ 	.word	0x00000620
        /*0138*/ 	.word	0x000000ff
        /*013c*/ 	.word	0x00000040
        /*0140*/ 	.short	0x0100
        /*0142*/ 	.byte	0x0a
	.zero		1


	//   ....[9]....
        /*0144*/ 	.word	0x00000640
        /*0148*/ 	.word	0x000000ff
        /*014c*/ 	.word	0x00000048
        /*0150*/ 	.short	0x0100
        /*0152*/ 	.byte	0x0a
	.zero		1


	//   ....[10]....
        /*0154*/ 	.word	0x00000650
        /*0158*/ 	.word	0x000000ff
        /*015c*/ 	.word	0x00000050
        /*0160*/ 	.short	0x0100
        /*0162*/ 	.byte	0x0a
	.zero		1


	//   ....[11]....
        /*0164*/ 	.word	0x00000660
        /*0168*/ 	.word	0x000000ff
        /*016c*/ 	.word	0x00000058
        /*0170*/ 	.short	0x0100
        /*0172*/ 	.byte	0x0a
	.zero		1


	//   ....[12]....
        /*0174*/ 	.word	0x000015d0
        /*0178*/ 	.word	0x00000045
        /*017c*/ 	.word	0xfffffff8
        /*0180*/ 	.short	0x010a
        /*0182*/ 	.byte	0x3f
	.zero		1


	//   ....[13]....
        /*0184*/ 	.word	0x00001a00
        /*0188*/ 	.word	0x00000003
        /*018c*/ 	.word	0x00000000
        /*0190*/ 	.short	0x010a
        /*0192*/ 	.byte	0x3f
	.zero		1


	//   ....[14]....
        /*0194*/ 	.word	0x00001a40
        /*0198*/ 	.word	0x00000003
        /*019c*/ 	.word	0x00000000
        /*01a0*/ 	.short	0x010a
        /*01a2*/ 	.byte	0x3f
	.zero		1


	//   ....[15]....
        /*01a4*/ 	.word	0x00001b80
        /*01a8*/ 	.word	0x00000003
        /*01ac*/ 	.word	0x00000000
        /*01b0*/ 	.short	0x010a
        /*01b2*/ 	.byte	0x3f
	.zero		1


	//   ....[16]....
        /*01b4*/ 	.word	0x000025b0
        /*01b8*/ 	.word	0x00000003
        /*01bc*/ 	.word	0x00000000
        /*01c0*/ 	.short	0x010a
        /*01c2*/ 	.byte	0x3f
	.zero		1


	//   ....[17]....
        /*01c4*/ 	.word	0x00002760
        /*01c8*/ 	.word	0x00000006
        /*01cc*/ 	.word	0x00000000
        /*01d0*/ 	.short	0x010a
        /*01d2*/ 	.byte	0x3f
	.zero		1


	//   ....[18]....
        /*01d4*/ 	.word	0x00002940
        /*01d8*/ 	.word	0x000000ff
        /*01dc*/ 	.word	0x00000000
        /*01e0*/ 	.short	0x0101
        /*01e2*/ 	.byte	0x06
	.zero		1


	//   ....[19]....
        /*01e4*/ 	.word	0x00003190
        /*01e8*/ 	.word	0x00000006
        /*01ec*/ 	.word	0x00000000
        /*01f0*/ 	.short	0x010a
        /*01f2*/ 	.byte	0x3f
	.zero		1


	//   ....[20]....
        /*01f4*/ 	.word	0x000034d0
        /*01f8*/ 	.word	0x000000ff
        /*01fc*/ 	.word	0x00000000
        /*0200*/ 	.short	0x0101
        /*0202*/ 	.byte	0x04
	.zero		1


	//   ....[21]....
        /*0204*/ 	.word	0x00003e60
        /*0208*/ 	.word	0x0000004e
        /*020c*/ 	.word	0x00000000
        /*0210*/ 	.short	0x0101
        /*0212*/ 	.byte	0x2f
	.zero		1


	//   ....[22]....
        /*0214*/ 	.word	0x00003f20
        /*0218*/ 	.word	0x000000ff
        /*021c*/ 	.word	0x00000000
        /*0220*/ 	.short	0x0101
        /*0222*/ 	.byte	0x06
	.zero		1


	//   ....[23]....
        /*0224*/ 	.word	0x00003f90
        /*0228*/ 	.word	0x00000045
        /*022c*/ 	.word	0x00000008
        /*0230*/ 	.short	0x010a
        /*0232*/ 	.byte	0x3f
	.zero		1


	//   ....[24]....
        /*0234*/ 	.word	0x00005cb0
        /*0238*/ 	.word	0x00000046
        /*023c*/ 	.word	0x00000000
        /*0240*/ 	.short	0x0101
        /*0242*/ 	.byte	0x2f
	.zero		1


	//   ....[25]....
        /*0244*/ 	.word	0x000068e0
        /*0248*/ 	.word	0x00000007
        /*024c*/ 	.word	0x00000018
        /*0250*/ 	.short	0x010a
        /*0252*/ 	.byte	0x3f
	.zero		1


	//   ....[26]....
        /*0254*/ 	.word	0x000070a0
        /*0258*/ 	.word	0x00000000
        /*025c*/ 	.word	0x00000068
        /*0260*/ 	.short	0x0101
        /*0262*/ 	.byte	0x3f
	.zero		1


	//   ....[27]....
        /*0264*/ 	.word	0x000077e0
        /*0268*/ 	.word	0x00000005
        /*026c*/ 	.word	0x00000000
        /*0270*/ 	.short	0x010a
        /*0272*/ 	.byte	0x3f
	.zero		1


	//   ....[28]....
        /*0274*/ 	.word	0x00007860
        /*0278*/ 	.word	0x00000007
        /*027c*/ 	.word	0x00000000
        /*0280*/ 	.short	0x010a
        /*0282*/ 	.byte	0x3f
	.zero		1


	//   ....[29]....
        /*0284*/ 	.word	0x000078f0
        /*0288*/ 	.word	0x00000003
        /*028c*/ 	.word	0x00000000
        /*0290*/ 	.short	0x010a
        /*0292*/ 	.byte	0x3f
	.zero		1


	//   ....[30]....
        /*0294*/ 	.word	0x00007950
        /*0298*/ 	.word	0x00000045
        /*029c*/ 	.word	0xfffffff8
        /*02a0*/ 	.short	0x010a
        /*02a2*/ 	.byte	0x3f
	.zero		1


	//   ....[31]....
        /*02a4*/ 	.word	0x00007a10
        /*02a8*/ 	.word	0x00000003
        /*02ac*/ 	.word	0x00000000
        /*02b0*/ 	.short	0x010a
        /*02b2*/ 	.byte	0x3f
	.zero		1


	//   ....[32]....
        /*02b4*/ 	.word	0x00007a60
        /*02b8*/ 	.word	0x00000003
        /*02bc*/ 	.word	0x00000000
        /*02c0*/ 	.short	0x010a
        /*02c2*/ 	.byte	0x3f
	.zero		1


	//   ....[33]....
        /*02c4*/ 	.word	0x00007ab0
        /*02c8*/ 	.word	0x00000006
        /*02cc*/ 	.word	0x00000000
        /*02d0*/ 	.short	0x010a
        /*02d2*/ 	.byte	0x3f
	.zero		1


	//   ....[34]....
        /*02d4*/ 	.word	0x00007b00
        /*02d8*/ 	.word	0x00000045
        /*02dc*/ 	.word	0x00000008
        /*02e0*/ 	.short	0x010a
        /*02e2*/ 	.byte	0x3f
	.zero		1


	//   ....[35]....
        /*02e4*/ 	.word	0x00007bd0
        /*02e8*/ 	.word	0x00000007
        /*02ec*/ 	.word	0x00000018
        /*02f0*/ 	.short	0x010a
        /*02f2*/ 	.byte	0x3f
	.zero		1


	//   ....[36]....
        /*02f4*/ 	.word	0x00007ca0
        /*02f8*/ 	.word	0x00000005
        /*02fc*/ 	.word	0x00000000
        /*0300*/ 	.short	0x010a
        /*0302*/ 	.byte	0x3f
	.zero		1


	//   ....[37]....
        /*0304*/ 	.word	0x00007cf0
        /*0308*/ 	.word	0x00000007
        /*030c*/ 	.word	0x00000000
        /*0310*/ 	.short	0x010a
        /*0312*/ 	.byte	0x3f
	.zero		1


	//----- nvinfo : EIATTR_NUM_MBARRIERS
	.align		4
.L_36:
        /*0314*/ 	.byte	0x03, 0x38
        /*0316*/ 	.short	0x000c


	//----- nvinfo : EIATTR_EXIT_INSTR_OFFSETS
	.align		4
        /*0318*/ 	.byte	0x04, 0x1c
        /*031a*/ 	.short	(.L_38 - .L_37)


	//   ....[0]....
.L_37:
        /*031c*/ 	.word	0x000011b0


	//   ....[1]....
        /*0320*/ 	.word	0x00001210


	//   ....[2]....
        /*0324*/ 	.word	0x000062e0


	//   ....[3]....
        /*0328*/ 	.word	0x00006310


	//   ....[4]....
        /*032c*/ 	.word	0x00007940


	//----- nvinfo : EIATTR_MAX_THREADS
	.align		4
.L_38:
        /*0330*/ 	.byte	0x04, 0x05
        /*0332*/ 	.short	(.L_40 - .L_39)
.L_39:
        /*0334*/ 	.word	0x00000180
        /*0338*/ 	.word	0x00000001
        /*033c*/ 	.word	0x00000001


	//----- nvinfo : EIATTR_CRS_STACK_SIZE
	.align		4
.L_40:
        /*0340*/ 	.byte	0x04, 0x1e
        /*0342*/ 	.short	(.L_42 - .L_41)
.L_41:
        /*0344*/ 	.word	0x00000000


	//----- nvinfo : EIATTR_CBANK_PARAM_SIZE
	.align		4
.L_42:
        /*0348*/ 	.byte	0x03, 0x19
        /*034a*/ 	.short	0x0470


	//----- nvinfo : EIATTR_PARAM_CBANK
	.align		4
        /*034c*/ 	.byte	0x04, 0x0a
        /*034e*/ 	.short	(.L_44 - .L_43)
	.align		4
.L_43:
        /*0350*/ 	.word	index@(.nv.constant0._ZN7cutlass13device_kernelINS_4gemm6kernel13GemmUniversalIN4cute5tupleIJiiiiEEENS1_10collective13CollectiveMmaINS1_39MainloopSm90TmaGmmaRmemAWarpSpecializedILi3ENS5_IJNS4_1CILi1EEESB_SB_EEENS1_32KernelTmaWarpSpecializedPingpongEEENS5_IJNSA_ILi64EEESF_NSA_ILi128EEEEEEfNS5_IJlSB_lEEEfNS5_IJSB_llEEENS4_8TiledMMAINS4_8MMA_AtomIJNS4_4SM904GMMA29MMA_64x64x8_F32TF32TF32_RS_TNILNSN_7ScaleInE1ELSP_1EEEEEENS4_6LayoutISC_NS5_IJNSA_ILi0EEEST_ST_EEEEENS5_IJNS4_10UnderscoreESW_SW_EEEEENS4_13SM90_TMA_LOADENS4_14ComposedLayoutINS4_7SwizzleILi3ELi4ELi3EEENS4_18smem_ptr_flag_bitsILi32EEENSS_INS5_IJNSA_ILi8EEENSA_ILi32EEEEEENS5_IJS16_SB_EEEEEEEvNS4_8identityESZ_NS10_INS11_ILi1ELi4ELi3EEES14_NSS_INS5_IJS15_S15_EEENS5_IJSB_S15_EEEEEEENS4_9Copy_AtomIJNS4_39AutoVectorizingCopyWithAssumedAlignmentILi128EEEfEEES1B_EENS_8epilogue10collective6detail29Sm90TmaWarpSpecializedAdapterINS1N_15DefaultEpilogueIfSI_SI_NS1M_6thread17LinearCombinationIfLi1EffLNS1R_9ScaleType4KindE0ELNS_15FloatRoundStyleE2EfEENS1_15EpilogueDefaultEEEEEvvEEEEvNT_6ParamsE)
        /*0354*/ 	.short	0x0210
        /*0356*/ 	.short	0x0470


	//----- nvinfo : EIATTR_SW_WAR
	.align		4
.L_44:
        /*0358*/ 	.byte	0x04, 0x36
        /*035a*/ 	.short	(.L_46 - .L_45)
.L_45:
        /*035c*/ 	.word	0x00000008
.L_46:


//--------------------- .nv.callgraph             --------------------------
	.section	.nv.callgraph,"",@"SHT_CUDA_CALLGRAPH"
	.align	4
	.sectionentsize	8
	.align		4
        /*0000*/ 	.word	0x00000000
	.align		4
        /*0004*/ 	.word	0xffffffff
	.align		4
        /*0008*/ 	.word	index@(_ZN7cutlass13device_kernelINS_4gemm6kernel13GemmUniversalIN4cute5tupleIJiiiiEEENS1_10collective13CollectiveMmaINS1_39MainloopSm90TmaGmmaRmemAWarpSpecializedILi3ENS5_IJNS4_1CILi1EEESB_SB_EEENS1_32KernelTmaWarpSpecializedPingpongEEENS5_IJNSA_ILi64EEESF_NSA_ILi128EEEEEEfNS5_IJlSB_lEEEfNS5_IJSB_llEEENS4_8TiledMMAINS4_8MMA_AtomIJNS4_4SM904GMMA29MMA_64x64x8_F32TF32TF32_RS_TNILNSN_7ScaleInE1ELSP_1EEEEEENS4_6LayoutISC_NS5_IJNSA_ILi0EEEST_ST_EEEEENS5_IJNS4_10UnderscoreESW_SW_EEEEENS4_13SM90_TMA_LOADENS4_14ComposedLayoutINS4_7SwizzleILi3ELi4ELi3EEENS4_18smem_ptr_flag_bitsILi32EEENSS_INS5_IJNSA_ILi8EEENSA_ILi32EEEEEENS5_IJS16_SB_EEEEEEEvNS4_8identityESZ_NS10_INS11_ILi1ELi4ELi3EEES14_NSS_INS5_IJS15_S15_EEENS5_IJSB_S15_EEEEEEENS4_9Copy_AtomIJNS4_39AutoVectorizingCopyWithAssumedAlignmentILi128EEEfEEES1B_EENS_8epilogue10collective6detail29Sm90TmaWarpSpecializedAdapterINS1N_15DefaultEpilogueIfSI_SI_NS1M_6thread17LinearCombinationIfLi1EffLNS1R_9ScaleType4KindE0ELNS_15FloatRoundStyleE2EfEENS1_15EpilogueDefaultEEEEEvvEEEEvNT_6ParamsE)
	.align		4
        /*000c*/ 	.word	index@(__assertfail)
	.align		4
        /*0010*/ 	.word	0x00000000
	.align		4
        /*0014*/ 	.word	0xfffffffe
	.align		4
        /*0018*/ 	.word	0x00000000
	.align		4
        /*001c*/ 	.word	0xfffffffd
	.align		4
        /*0020*/ 	.word	0x00000000
	.align		4
        /*0024*/ 	.word	0xfffffffc


//--------------------- .nv.constant4             --------------------------
	.section	.nv.constant4,"a",@progbits
	.align	8
	.align		8
.nv.constant4:
        /*0000*/ 	.dword	__assertfail
	.align		8
        /*0008*/ 	.dword	__unnamed_1
	.align		8
        /*0010*/ 	.dword	__unnamed_2
	.align		8
        /*0018*/ 	.dword	_ZN40_INTERNAL_30366fee_4_k_cu_32250e12_318854cuda3std3__45__cpo5beginE
	.align		8
        /*0020*/ 	.dword	_ZN40_INTERNAL_30366fee_4_k_cu_32250e12_318854cuda3std3__45__cpo3endE
	.align		8
        /*0028*/ 	.dword	_ZN40_INTERNAL_30366fee_4_k_cu_32250e12_318854cuda3std3__45__cpo6cbeginE
	.align		8
        /*0030*/ 	.dword	_ZN40_INTERNAL_30366fee_4_k_cu_32250e12_318854cuda3std3__45__cpo4cendE
	.align		8
        /*0038*/ 	.dword	_ZN40_INTERNAL_30366fee_4_k_cu_32250e12_318854cuda3std3__442_GLOBAL__N__30366fee_4_k_cu_32250e12_318856ignoreE
	.align		8
        /*0040*/ 	.dword	_ZN40_INTERNAL_30366fee_4_k_cu_32250e12_318854cuda3std3__419piecewise_constructE
	.align		8
        /*0048*/ 	.dword	_ZN40_INTERNAL_30366fee_4_k_cu_32250e12_318854cuda3std3__48in_placeE
	.align		8
        /*0050*/ 	.dword	_ZN40_INTERNAL_30366fee_4_k_cu_32250e12_318854cuda3std6ranges3__45__cpo4swapE
	.align		8
        /*0058*/ 	.dword	_ZN40_INTERNAL_30366fee_4_k_cu_32250e12_318854cuda3std6ranges3__45__cpo9iter_moveE
	.align		8
        /*0060*/ 	.dword	_ZN40_INTERNAL_30366fee_4_k_cu_32250e12_318854cute7productE
	.align		8
        /*0068*/ 	.dword	_ZN40_INTERNAL_30366fee_4_k_cu_32250e12_318854cute1_E
	.align		8
        /*0070*/ 	.dword	$str$24
	.align		8
        /*0078*/ 	.dword	$str$25


//--------------------- .text._ZN7cutlass13device_kernelINS_4gemm6kernel13GemmUniversalIN4cute5tupleIJiiiiEEENS1_10collective13CollectiveMmaINS1_39MainloopSm90TmaGmmaRmemAWarpSpecializedILi3ENS5_IJNS4_1CILi1EEESB_SB_EEENS1_32KernelTmaWarpSpecializedPingpongEEENS5_IJNSA_ILi64EEESF_NSA_ILi128EEEEEEfNS5_IJlSB_lEEEfNS5_IJSB_llEEENS4_8TiledMMAINS4_8MMA_AtomIJNS4_4SM904GMMA29MMA_64x64x8_F32TF32TF32_RS_TNILNSN_7ScaleInE1ELSP_1EEEEEENS4_6LayoutISC_NS5_IJNSA_ILi0EEEST_ST_EEEEENS5_IJNS4_10UnderscoreESW_SW_EEEEENS4_13SM90_TMA_LOADENS4_14ComposedLayoutINS4_7SwizzleILi3ELi4ELi3EEENS4_18smem_ptr_flag_bitsILi32EEENSS_INS5_IJNSA_ILi8EEENSA_ILi32EEEEEENS5_IJS16_SB_EEEEEEEvNS4_8identityESZ_NS10_INS11_ILi1ELi4ELi3EEES14_NSS_INS5_IJS15_S15_EEENS5_IJSB_S15_EEEEEEENS4_9Copy_AtomIJNS4_39AutoVectorizingCopyWithAssumedAlignmentILi128EEEfEEES1B_EENS_8epilogue10collective6detail29Sm90TmaWarpSpecializedAdapterINS1N_15DefaultEpilogueIfSI_SI_NS1M_6thread17LinearCombinationIfLi1EffLNS1R_9ScaleType4KindE0ELNS_15FloatRoundStyleE2EfEENS1_15EpilogueDefaultEEEEEvvEEEEvNT_6ParamsE --------------------------
	.section	.text._ZN7cutlass13device_kernelINS_4gemm6kernel13GemmUniversalIN4cute5tupleIJiiiiEEENS1_10collective13CollectiveMmaINS1_39MainloopSm90TmaGmmaRmemAWarpSpecializedILi3ENS5_IJNS4_1CILi1EEESB_SB_EEENS1_32KernelTmaWarpSpecializedPingpongEEENS5_IJNSA_ILi64EEESF_NSA_ILi128EEEEEEfNS5_IJlSB_lEEEfNS5_IJSB_llEEENS4_8TiledMMAINS4_8MMA_AtomIJNS4_4SM904GMMA29MMA_64x64x8_F32TF32TF32_RS_TNILNSN_7ScaleInE1ELSP_1EEEEEENS4_6LayoutISC_NS5_IJNSA_ILi0EEEST_ST_EEEEENS5_IJNS4_10UnderscoreESW_SW_EEEEENS4_13SM90_TMA_LOADENS4_14ComposedLayoutINS4_7SwizzleILi3ELi4ELi3EEENS4_18smem_ptr_flag_bitsILi32EEENSS_INS5_IJNSA_ILi8EEENSA_ILi32EEEEEENS5_IJS16_SB_EEEEEEEvNS4_8identityESZ_NS10_INS11_ILi1ELi4ELi3EEES14_NSS_INS5_IJS15_S15_EEENS5_IJSB_S15_EEEEEEENS4_9Copy_AtomIJNS4_39AutoVectorizingCopyWithAssumedAlignmentILi128EEEfEEES1B_EENS_8epilogue10collective6detail29Sm90TmaWarpSpecializedAdapterINS1N_15DefaultEpilogueIfSI_SI_NS1M_6thread17LinearCombinationIfLi1EffLNS1R_9ScaleType4KindE0ELNS_15FloatRoundStyleE2EfEENS1_15EpilogueDefaultEEEEEvvEEEEvNT_6ParamsE,"ax",@progbits
	.align	128
.text._ZN7cutlass13device_kernelINS_4gemm6kernel13GemmUniversalIN4cute5tupleIJiiiiEEENS1_10collective13CollectiveMmaINS1_39MainloopSm90TmaGmmaRmemAWarpSpecializedILi3ENS5_IJNS4_1CILi1EEESB_SB_EEENS1_32KernelTmaWarpSpecializedPingpongEEENS5_IJNSA_ILi64EEESF_NSA_ILi128EEEEEEfNS5_IJlSB_lEEEfNS5_IJSB_llEEENS4_8TiledMMAINS4_8MMA_AtomIJNS4_4SM904GMMA29MMA_64x64x8_F32TF32TF32_RS_TNILNSN_7ScaleInE1ELSP_1EEEEEENS4_6LayoutISC_NS5_IJNSA_ILi0EEEST_ST_EEEEENS5_IJNS4_10UnderscoreESW_SW_EEEEENS4_13SM90_TMA_LOADENS4_14ComposedLayoutINS4_7SwizzleILi3ELi4ELi3EEENS4_18smem_ptr_flag_bitsILi32EEENSS_INS5_IJNSA_ILi8EEENSA_ILi32EEEEEENS5_IJS16_SB_EEEEEEEvNS4_8identityESZ_NS10_INS11_ILi1ELi4ELi3EEES14_NSS_INS5_IJS15_S15_EEENS5_IJSB_S15_EEEEEEENS4_9Copy_AtomIJNS4_39AutoVectorizingCopyWithAssumedAlignmentILi128EEEfEEES1B_EENS_8epilogue10collective6detail29Sm90TmaWarpSpecializedAdapterINS1N_15DefaultEpilogueIfSI_SI_NS1M_6thread17LinearCombinationIfLi1EffLNS1R_9ScaleType4KindE0ELNS_15FloatRoundStyleE2EfEENS1_15EpilogueDefaultEEEEEvvEEEEvNT_6ParamsE:
        .type           _ZN7cutlass13device_kernelINS_4gemm6kernel13GemmUniversalIN4cute5tupleIJiiiiEEENS1_10collective13CollectiveMmaINS1_39MainloopSm90TmaGmmaRmemAWarpSpecializedILi3ENS5_IJNS4_1CILi1EEESB_SB_EEENS1_32KernelTmaWarpSpecializedPingpongEEENS5_IJNSA_ILi64EEESF_NSA_ILi128EEEEEEfNS5_IJlSB_lEEEfNS5_IJSB_llEEENS4_8TiledMMAINS4_8MMA_AtomIJNS4_4SM904GMMA29MMA_64x64x8_F32TF32TF32_RS_TNILNSN_7ScaleInE1ELSP_1EEEEEENS4_6LayoutISC_NS5_IJNSA_ILi0EEEST_ST_EEEEENS5_IJNS4_10UnderscoreESW_SW_EEEEENS4_13SM90_TMA_LOADENS4_14ComposedLayoutINS4_7SwizzleILi3ELi4ELi3EEENS4_18smem_ptr_flag_bitsILi32EEENSS_INS5_IJNSA_ILi8EEENSA_ILi32EEEEEENS5_IJS16_SB_EEEEEEEvNS4_8identityESZ_NS10_INS11_ILi1ELi4ELi3EEES14_NSS_INS5_IJS15_S15_EEENS5_IJSB_S15_EEEEEEENS4_9Copy_AtomIJNS4_39AutoVectorizingCopyWithAssumedAlignmentILi128EEEfEEES1B_EENS_8epilogue10collective6detail29Sm90TmaWarpSpecializedAdapterINS1N_15DefaultEpilogueIfSI_SI_NS1M_6thread17LinearCombinationIfLi1EffLNS1R_9ScaleType4KindE0ELNS_15FloatRoundStyleE2EfEENS1_15EpilogueDefaultEEEEEvvEEEEvNT_6ParamsE,@function
        .size           _ZN7cutlass13device_kernelINS_4gemm6kernel13GemmUniversalIN4cute5tupleIJiiiiEEENS1_10collective13CollectiveMmaINS1_39MainloopSm90TmaGmmaRmemAWarpSpecializedILi3ENS5_IJNS4_1CILi1EEESB_SB_EEENS1_32KernelTmaWarpSpecializedPingpongEEENS5_IJNSA_ILi64EEESF_NSA_ILi128EEEEEEfNS5_IJlSB_lEEEfNS5_IJSB_llEEENS4_8TiledMMAINS4_8MMA_AtomIJNS4_4SM904GMMA29MMA_64x64x8_F32TF32TF32_RS_TNILNSN_7ScaleInE1ELSP_1EEEEEENS4_6LayoutISC_NS5_IJNSA_ILi0EEEST_ST_EEEEENS5_IJNS4_10UnderscoreESW_SW_EEEEENS4_13SM90_TMA_LOADENS4_14ComposedLayoutINS4_7SwizzleILi3ELi4ELi3EEENS4_18smem_ptr_flag_bitsILi32EEENSS_INS5_IJNSA_ILi8EEENSA_ILi32EEEEEENS5_IJS16_SB_EEEEEEEvNS4_8identityESZ_NS10_INS11_ILi1ELi4ELi3EEES14_NSS_INS5_IJS15_S15_EEENS5_IJSB_S15_EEEEEEENS4_9Copy_AtomIJNS4_39AutoVectorizingCopyWithAssumedAlignmentILi128EEEfEEES1B_EENS_8epilogue10collective6detail29Sm90TmaWarpSpecializedAdapterINS1N_15DefaultEpilogueIfSI_SI_NS1M_6thread17LinearCombinationIfLi1EffLNS1R_9ScaleType4KindE0ELNS_15FloatRoundStyleE2EfEENS1_15EpilogueDefaultEEEEEvvEEEEvNT_6ParamsE,(.L_x_146 - _ZN7cutlass13device_kernelINS_4gemm6kernel13GemmUniversalIN4cute5tupleIJiiiiEEENS1_10collective13CollectiveMmaINS1_39MainloopSm90TmaGmmaRmemAWarpSpecializedILi3ENS5_IJNS4_1CILi1EEESB_SB_EEENS1_32KernelTmaWarpSpecializedPingpongEEENS5_IJNSA_ILi64EEESF_NSA_ILi128EEEEEEfNS5_IJlSB_lEEEfNS5_IJSB_llEEENS4_8TiledMMAINS4_8MMA_AtomIJNS4_4SM904GMMA29MMA_64x64x8_F32TF32TF32_RS_TNILNSN_7ScaleInE1ELSP_1EEEEEENS4_6LayoutISC_NS5_IJNSA_ILi0EEEST_ST_EEEEENS5_IJNS4_10UnderscoreESW_SW_EEEEENS4_13SM90_TMA_LOADENS4_14ComposedLayoutINS4_7SwizzleILi3ELi4ELi3EEENS4_18smem_ptr_flag_bitsILi32EEENSS_INS5_IJNSA_ILi8EEENSA_ILi32EEEEEENS5_IJS16_SB_EEEEEEEvNS4_8identityESZ_NS10_INS11_ILi1ELi4ELi3EEES14_NSS_INS5_IJS15_S15_EEENS5_IJSB_S15_EEEEEEENS4_9Copy_AtomIJNS4_39AutoVectorizingCopyWithAssumedAlignmentILi128EEEfEEES1B_EENS_8epilogue10collective6detail29Sm90TmaWarpSpecializedAdapterINS1N_15DefaultEpilogueIfSI_SI_NS1M_6thread17LinearCombinationIfLi1EffLNS1R_9ScaleType4KindE0ELNS_15FloatRoundStyleE2EfEENS1_15EpilogueDefaultEEEEEvvEEEEvNT_6ParamsE)
        .other          _ZN7cutlass13device_kernelINS_4gemm6kernel13GemmUniversalIN4cute5tupleIJiiiiEEENS1_10collective13CollectiveMmaINS1_39MainloopSm90TmaGmmaRmemAWarpSpecializedILi3ENS5_IJNS4_1CILi1EEESB_SB_EEENS1_32KernelTmaWarpSpecializedPingpongEEENS5_IJNSA_ILi64EEESF_NSA_ILi128EEEEEEfNS5_IJlSB_lEEEfNS5_IJSB_llEEENS4_8TiledMMAINS4_8MMA_AtomIJNS4_4SM904GMMA29MMA_64x64x8_F32TF32TF32_RS_TNILNSN_7ScaleInE1ELSP_1EEEEEENS4_6LayoutISC_NS5_IJNSA_ILi0EEEST_ST_EEEEENS5_IJNS4_10UnderscoreESW_SW_EEEEENS4_13SM90_TMA_LOADENS4_14ComposedLayoutINS4_7SwizzleILi3ELi4ELi3EEENS4_18smem_ptr_flag_bitsILi32EEENSS_INS5_IJNSA_ILi8EEENSA_ILi32EEEEEENS5_IJS16_SB_EEEEEEEvNS4_8identityESZ_NS10_INS11_ILi1ELi4ELi3EEES14_NSS_INS5_IJS15_S15_EEENS5_IJSB_S15_EEEEEEENS4_9Copy_AtomIJNS4_39AutoVectorizingCopyWithAssumedAlignmentILi128EEEfEEES1B_EENS_8epilogue10collective6detail29Sm90TmaWarpSpecializedAdapterINS1N_15DefaultEpilogueIfSI_SI_NS1M_6thread17LinearCombinationIfLi1EffLNS1R_9ScaleType4KindE0ELNS_15FloatRoundStyleE2EfEENS1_15EpilogueDefaultEEEEEvvEEEEvNT_6ParamsE,@"STO_CUDA_ENTRY STV_DEFAULT"
_ZN7cutlass13device_kernelINS_4gemm6kernel13GemmUniversalIN4cute5tupleIJiiiiEEENS1_10collective13CollectiveMmaINS1_39MainloopSm90TmaGmmaRmemAWarpSpecializedILi3ENS5_IJNS4_1CILi1EEESB_SB_EEENS1_32KernelTmaWarpSpecializedPingpongEEENS5_IJNSA_ILi64EEESF_NSA_ILi128EEEEEEfNS5_IJlSB_lEEEfNS5_IJSB_llEEENS4_8TiledMMAINS4_8MMA_AtomIJNS4_4SM904GMMA29MMA_64x64x8_F32TF32TF32_RS_TNILNSN_7ScaleInE1ELSP_1EEEEEENS4_6LayoutISC_NS5_IJNSA_ILi0EEEST_ST_EEEEENS5_IJNS4_10UnderscoreESW_SW_EEEEENS4_13SM90_TMA_LOADENS4_14ComposedLayoutINS4_7SwizzleILi3ELi4ELi3EEENS4_18smem_ptr_flag_bitsILi32EEENSS_INS5_IJNSA_ILi8EEENSA_ILi32EEEEEENS5_IJS16_SB_EEEEEEEvNS4_8identityESZ_NS10_INS11_ILi1ELi4ELi3EEES14_NSS_INS5_IJS15_S15_EEENS5_IJSB_S15_EEEEEEENS4_9Copy_AtomIJNS4_39AutoVectorizingCopyWithAssumedAlignmentILi128EEEfEEES1B_EENS_8epilogue10collective6detail29Sm90TmaWarpSpecializedAdapterINS1N_15DefaultEpilogueIfSI_SI_NS1M_6thread17LinearCombinationIfLi1EffLNS1R_9ScaleType4KindE0ELNS_15FloatRoundStyleE2EfEENS1_15EpilogueDefaultEEEEEvvEEEEvNT_6ParamsE:
[----:B------:R-:W0:Y:S01]  /*0000*/  LDC R1, c[0x0][0x28] ;  /* 0x00000a00ff017b82 */ /* 0x000e220000000800 */
[----:B------:R-:W1:Y:S01]  /*0010*/  S2R R0, SR_TID.X ;  /* 0x0000000000007919 */ /* 0x000e620000002100 */
[----:B------:R-:W-:Y:S01]  /*0020*/  ELECT P0, URZ, PT ;  /* 0x00000000003f782f */ /* 0x000fe20003800000 */
[----:B------:R-:W-:Y:S01]  /*0030*/  BSSY B0, `(.L_x_0) ;  /* 0x0000014000007945 */ /* 0x000fe20003800000 */
[--C-:B-1----:R-:W-:Y:S02]  /*0040*/  SHF.R.U32.HI R2, RZ, 0x5, R0.reuse ;  /* 0x00000005ff027819 */ /* 0x102fe40000011600 */
[----:B------:R-:W-:-:S03]  /*0050*/  SHF.R.U32.HI R69, RZ, 0x7, R0 ;  /* 0x00000007ff457819 */ /* 0x000fc60000011600 */
[----:B------:R-:W1:Y:S02]  /*0060*/  SHFL.IDX PT, R3, R2, RZ, 0x1f ;  /* 0x00001fff02037589 */ /* 0x000e6400000e0000 */
[----:B-1----:R-:W-:Y:S02]  /*0070*/  R2UR UR4, R3 ;  /* 0x00000000030472ca */ /* 0x002fe400000e0000 */
[----:B------:R1:W2:Y:S11]  /*0080*/  SHFL.IDX PT, R3, R69, RZ, 0x1f ;  /* 0x00001fff45037589 */ /* 0x0002b600000e0000 */
[----:B------:R-:W-:-:S02]  /*0090*/  USHF.R.S32.HI UR5, URZ, 0x1f, UR4 ;  /* 0x0000001f3f057899 */ /* 0x000fc40008011404 */
[----:B------:R-:W-:Y:S02]  /*00a0*/  ISETP.NE.OR P0, PT, RZ, UR4, !P0 ;  /* 0x00000004ff007c0c */ /* 0x000fe4000c705670 */
[----:B------:R-:W-:-:S04]  /*00b0*/  ULEA.HI UR5, UR5, UR4, URZ, 0x2 ;  /* 0x0000000405057291 */ /* 0x000fc8000f8f103f */
[----:B------:R-:W-:-:S04]  /*00c0*/  ULOP3.LUT UR5, UR5, 0xfffffffc, URZ, 0xc0, !UPT ;  /* 0xfffffffc05057892 */ /* 0x000fc8000f8ec03f */
[----:B------:R-:W-:-:S03]  /*00d0*/  UIADD3 UR4, UR4, -UR5, URZ ;  /* 0x8000000504047290 */ /* 0x000fc6000fffe03f */
[----:B012---:R-:W-:Y:S09]  /*00e0*/  @P0 BRA `(.L_x_1) ;  /* 0x0000000000200947 */ /* 0x007ff20003800000 */
[----:B------:R-:W-:Y:S02]  /*00f0*/  ULDC.64 UR6, c[0x0][0x198] ;  /* 0x0000660000067ab9 */ /* 0x000fe40000000a00 */
[----:B------:R-:W-:Y:S02]  /*0100*/  UIADD3 UR8, UP0, UR6, 0xf0, URZ ;  /* 0x000000f006087890 */ /* 0x000fe4000ff1e03f */
[----:B------:R-:W-:Y:S02]  /*0110*/  UIADD3 UR6, UP1, UR6, 0x1f0, URZ ;  /* 0x000001f006067890 */ /* 0x000fe4000ff3e03f */
[----:B------:R-:W-:Y:S02]  /*0120*/  UIADD3.X UR9, URZ, UR7, URZ, UP0, !UPT ;  /* 0x000000073f097290 */ /* 0x000fe400087fe43f */
[----:B------:R-:W-:-:S07]  /*0130*/  UIADD3.X UR7, URZ, UR7, URZ, UP1, !UPT ;  /* 0x000000073f077290 */ /* 0x000fce0008ffe43f */
[----:B------:R0:W-:Y:S02]  /*0140*/  UTMACCTL.PF [UR8] ;  /* 0x00000000080079b9 */ /* 0x0001e40008040000 */
[----:B------:R0:W-:Y:S02]  /*0150*/  UTMACCTL.PF [UR6] ;  /* 0x00000000060079b9 */ /* 0x0001e40008040000 */
[----:B0-----:R-:W-:Y:S01]  /*0160*/  NOP ;  /* 0x0000000000007918 */ /* 0x001fe20000000000 */
.L_x_1:
[----:B------:R-:W-:Y:S05]  /*0170*/  BSYNC B0 ;  /* 0x0000000000007941 */ /* 0x000fea0003800000 */
.L_x_0:
[----:B------:R-:W0:Y:S01]  /*0180*/  SHFL.IDX PT, R4, R2, RZ, 0x1f ;  /* 0x00001fff02047589 */ /* 0x000e2200000e0000 */
[----:B------:R-:W-:Y:S01]  /*0190*/  R2UR UR13, R3 ;  /* 0x00000000030d72ca */ /* 0x000fe200000e0000 */
[----:B------:R-:W-:-:S04]  /*01a0*/  UISETP.NE.AND UP0, UPT, UR4, 0x3, UPT ;  /* 0x000000030400788c */ /* 0x000fc8000bf05270 */
[----:B------:R-:W-:-:S08]  /*01b0*/  UISETP.EQ.OR UP0, UPT, UR4, URZ, !UP0 ;  /* 0x0000003f0400728c */ /* 0x000fd0000c702670 */
[----:B------:R-:W-:Y:S02]  /*01c0*/  UIADD3 UR12, UR13, -0x1, URZ ;  /* 0xffffffff0d0c7890 */ /* 0x000fe4000fffe03f */
[----:B------:R-:W-:Y:S02]  /*01d0*/  UISETP.EQ.AND UP0, UPT, UR13, URZ, UP0 ;  /* 0x0000003f0d00728c */ /* 0x000fe40008702270 */
[----:B------:R-:W-:Y:S02]  /*01e0*/  UISETP.GE.U32.AND UP1, UPT, UR12, 0x2, UPT ;  /* 0x000000020c00788c */ /* 0x000fe4000bf26070 */
[----:B------:R-:W-:Y:S01]  /*01f0*/  USEL UR38, URZ, 0x1, !UP0 ;  /* 0x000000013f267887 */ /* 0x000fe2000c000000 */
[----:B0-----:R-:W-:-:S03]  /*0200*/  ISETP.NE.AND P0, PT, R4, RZ, PT ;  /* 0x000000ff0400720c */ /* 0x001fc60003f05270 */
[----:B------:R-:W-:-:S10]  /*0210*/  USEL UR38, UR38, 0x2, UP1 ;  /* 0x0000000226267887 */ /* 0x000fd40008800000 */
[----:B------:R-:W-:Y:S05]  /*0220*/  @P0 BRA `(.L_x_2) ;  /* 0x0000000000500947 */ /* 0x000fea0003800000 */
[----:B------:R-:W0:Y:S01]  /*0230*/  S2UR UR6, SR_CgaCtaId ;  /* 0x00000000000679c3 */ /* 0x000e220000008800 */
[----:B------:R-:W-:Y:S01]  /*0240*/  UMOV UR5, 0x400 ;  /* 0x0000040000057882 */ /* 0x000fe20000000000 */
[----:B------:R-:W-:Y:S01]  /*0250*/  UMOV UR7, 0x1 ;  /* 0x0000000100077882 */ /* 0x000fe20000000000 */
[----:B------:R-:W-:Y:S01]  /*0260*/  UMOV UR8, 0x80 ;  /* 0x0000008000087882 */ /* 0x000fe20000000000 */
[----:B------:R-:W-:Y:S01]  /*0270*/  ELECT P0, URZ, PT ;  /* 0x00000000003f782f */ /* 0x000fe20003800000 */
[----:B------:R-:W-:-:S04]  /*0280*/  UIADD3 UR8, -UR8, 0x100000, URZ ;  /* 0x0010000008087890 */ /* 0x000fc8000fffe13f */
[----:B------:R-:W-:Y:S02]  /*0290*/  USHF.L.U32 UR9, UR8, 0xb, URZ ;  /* 0x0000000b08097899 */ /* 0x000fe4000800063f */
[----:B------:R-:W-:Y:S02]  /*02a0*/  USHF.L.U32 UR8, UR8, 0x1, URZ ;  /* 0x0000000108087899 */ /* 0x000fe4000800063f */
[----:B0-----:R-:W-:Y:S02]  /*02b0*/  ULEA UR5, UR6, UR5, 0x18 ;  /* 0x0000000506057291 */ /* 0x001fe4000f8ec03f */
[----:B------:R-:W-:-:S04]  /*02c0*/  UIADD3 UR6, -UR7, 0x100000, URZ ;  /* 0x0010000007067890 */ /* 0x000fc8000fffe13f */
[----:B------:R-:W-:Y:S02]  /*02d0*/  USHF.L.U32 UR7, UR6, 0xb, URZ ;  /* 0x0000000b06077899 */ /* 0x000fe4000800063f */
[----:B------:R-:W-:Y:S01]  /*02e0*/  USHF.L.U32 UR6, UR6, 0x1, URZ ;  /* 0x0000000106067899 */ /* 0x000fe2000800063f */
[----:B------:R-:W0:Y:S11]  /*02f0*/  FENCE.VIEW.ASYNC.S ;  /* 0x00000000000073c6 */ /* 0x000e360000000000 */
[----:B0-----:R0:W1:Y:S01]  /*0300*/  SYNCS.EXCH.64 URZ, [UR5], UR6 ;  /* 0x00000006053f75b2 */ /* 0x0010620008000100 */
[----:B------:R0:W2:Y:S01]  /*0310*/  SYNCS.EXCH.64 URZ, [UR5+0x18], UR8 ;  /* 0x00001808053f75b2 */ /* 0x0000a20008000100 */
[----:B------:R0:W3:Y:S01]  /*0320*/  SYNCS.EXCH.64 URZ, [UR5+0x8], UR6 ;  /* 0x00000806053f75b2 */ /* 0x0000e20008000100 */
[----:B------:R0:W4:Y:S01]  /*0330*/  SYNCS.EXCH.64 URZ, [UR5+0x20], UR8 ;  /* 0x00002008053f75b2 */ /* 0x0001220008000100 */
[----:B------:R0:W0:Y:S01]  /*0340*/  SYNCS.EXCH.64 URZ, [UR5+0x10], UR6 ;  /* 0x00001006053f75b2 */ /* 0x0000220008000100 */
[----:B------:R0:W0:Y:S01]  /*0350*/  SYNCS.EXCH.64 URZ, [UR5+0x28], UR8 ;  /* 0x00002808053f75b2 */ /* 0x0000220008000100 */
[----:B------:R-:W-:Y:S01]  /*0360*/  NOP ;  /* 0x0000000000007918 */ /* 0x000fe20000000000 */
.L_x_2:
[----:B------:R-:W5:Y:S01]  /*0370*/  SHFL.IDX PT, R4, R2, RZ, 0x1f ;  /* 0x00001fff02047589 */ /* 0x000f6200000e0000 */
[----:B------:R-:W-:Y:S01]  /*0380*/  ELECT P0, URZ, PT ;  /* 0x00000000003f782f */ /* 0x000fe20003800000 */
[----:B------:R-:W-:Y:S01]  /*0390*/  NOP ;  /* 0x0000000000007918 */ /* 0x000fe20000000000 */
[----:B------:R-:W-:Y:S01]  /*03a0*/  ELECT P1, URZ, PT ;  /* 0x00000000003f782f */ /* 0x000fe20003820000 */
[----:B------:R-:W1:Y:S01]  /*03b0*/  SHFL.IDX PT, R3, R2, RZ, 0x1f ;  /* 0x00001fff02037589 */ /* 0x000e6200000e0000 */
[----:B0-----:R-:W-:Y:S01]  /*03c0*/  UMOV UR6, 0x20 ;  /* 0x0000002000067882 */ /* 0x001fe20000000000 */
[----:B------:R-:W-:Y:S01]  /*03d0*/  UMOV UR9, 0x80 ;  /* 0x0000008000097882 */ /* 0x000fe20000000000 */
[----:B------:R-:W-:Y:S01]  /*03e0*/  NOP ;  /* 0x0000000000007918 */ /* 0x000fe20000000000 */
[----:B------:R-:W0:Y:S01]  /*03f0*/  SHFL.IDX PT, R69, R69, RZ, 0x1f ;  /* 0x00001fff45457589 */ /* 0x000e2200000e0000 */
[----:B------:R-:W-:Y:S01]  /*0400*/  ULDC.64 UR36, c[0x0][0x208] ;  /* 0x0000820000247ab9 */ /* 0x000fe20000000a00 */
[----:B-----5:R-:W-:-:S02]  /*0410*/  ISETP.NE.OR P0, PT, R4, RZ, !P0 ;  /* 0x000000ff0400720c */ /* 0x020fc40004705670 */
[----:B-1----:R-:W-:Y:S02]  /*0420*/  ISETP.NE.OR P1, PT, R3, RZ, !P1 ;  /* 0x000000ff0300720c */ /* 0x002fe40004f25670 */
[----:B------:R-:W-:-:S04]  /*0430*/  SHF.R.S32.HI R3, RZ, 0x1f, R0 ;  /* 0x0000001fff037819 */ /* 0x000fc80000011400 */
[----:B------:R-:W-:-:S05]  /*0440*/  LEA.HI R3, R3, R0, RZ, 0x7 ;  /* 0x0000000003037211 */ /* 0x000fca00078f38ff */
[----:B------:R-:W-:Y:S01]  /*0450*/  VOTEU.ALL UP0, P0 ;  /* 0x00000000003f7886 */ /* 0x000fe20000000000 */
[----:B------:R-:W-:Y:S01]  /*0460*/  LOP3.LUT R3, R3, 0xffffff80, RZ, 0xc0, !PT ;  /* 0xffffff8003037812 */ /* 0x000fe200078ec0ff */
[----:B------:R-:W-:-:S03]  /*0470*/  VOTEU.ALL UP1, P1 ;  /* 0x00000000003f7886 */ /* 0x000fc60000820000 */
[----:B------:R-:W1:Y:S01]  /*0480*/  @!UP0 S2UR UR8, SR_CgaCtaId ;  /* 0x00000000000889c3 */ /* 0x000e620000008800 */
[----:B------:R-:W-:Y:S01]  /*0490*/  @!UP0 UMOV UR5, 0x400 ;  /* 0x0000040000058882 */ /* 0x000fe20000000000 */
[----:B------:R-:W-:-:S04]  /*04a0*/  @!UP0 UIADD3 UR6, -UR6, 0x100000, URZ ;  /* 0x0010000006068890 */ /* 0x000fc8000fffe13f */
[----:B------:R-:W-:Y:S02]  /*04b0*/  @!UP0 USHF.L.U32 UR7, UR6, 0xb, URZ ;  /* 0x0000000b06078899 */ /* 0x000fe4000800063f */
[----:B------:R-:W-:Y:S01]  /*04c0*/  @!UP0 USHF.L.U32 UR6, UR6, 0x1, URZ ;  /* 0x0000000106068899 */ /* 0x000fe2000800063f */
[----:B------:R-:W-:Y:S01]  /*04d0*/  IMAD.IADD R24, R0, 0x1, -R3 ;  /* 0x0000000100187824 */ /* 0x000fe200078e0a03 */
[----:B------:R-:W-:Y:S01]  /*04e0*/  @!UP1 UMOV UR10, 0x400 ;  /* 0x00000400000a9882 */ /* 0x000fe20000000000 */
[----:B------:R-:W-:Y:S01]  /*04f0*/  VOTEU.ALL UP2, P1 ;  /* 0x00000000003f7886 */ /* 0x000fe20000840000 */
[----:B------:R-:W-:Y:S01]  /*0500*/  VOTEU.ALL UP3, P1 ;  /* 0x00000000003f7886 */ /* 0x000fe20000860000 */
[----:B------:R-:W-:Y:S01]  /*0510*/  VOTEU.ALL UP4, P1 ;  /* 0x00000000003f7886 */ /* 0x000fe20000880000 */
[----:B------:R-:W5:Y:S01]  /*0520*/  @!UP1 S2UR UR11, SR_CgaCtaId ;  /* 0x00000000000b99c3 */ /* 0x000f620000008800 */
[----:B------:R-:W-:Y:S01]  /*0530*/  VOTEU.ALL UP5, P1 ;  /* 0x00000000003f7886 */ /* 0x000fe200008a0000 */
[----:B------:R-:W-:Y:S01]  /*0540*/  ISETP.NE.AND P1, PT, RZ, UR13, PT ;  /* 0x0000000dff007c0c */ /* 0x000fe2000bf25270 */
[----:B-1----:R-:W-:-:S02]  /*0550*/  @!UP0 ULEA UR5, UR8, UR5, 0x18 ;  /* 0x0000000508058291 */ /* 0x002fc4000f8ec03f */
[----:B------:R-:W-:-:S04]  /*0560*/  @!UP1 UIADD3 UR8, -UR9, 0x100000, URZ ;  /* 0x0010000009089890 */ /* 0x000fc8000fffe13f */
[----:B------:R-:W-:Y:S02]  /*0570*/  @!UP1 USHF.L.U32 UR9, UR8, 0xb, URZ ;  /* 0x0000000b08099899 */ /* 0x000fe4000800063f */
[----:B------:R-:W-:Y:S01]  /*0580*/  @!UP1 USHF.L.U32 UR8, UR8, 0x1, URZ ;  /* 0x0000000108089899 */ /* 0x000fe2000800063f */
[----:B------:R-:W-:Y:S01]  /*0590*/  VOTEU.ALL UP0, P0 ;  /* 0x00000000003f7886 */ /* 0x000fe20000000000 */
[----:B-----5:R-:W-:Y:S01]  /*05a0*/  @!UP1 ULEA UR10, UR11, UR10, 0x18 ;  /* 0x0000000a0b0a9291 */ /* 0x020fe2000f8ec03f */
[----:B------:R-:W-:Y:S01]  /*05b0*/  VOTEU.ALL UP1, P0 ;  /* 0x00000000003f7886 */ /* 0x000fe20000020000 */
[----:B------:R-:W1:Y:S02]  /*05c0*/  FENCE.VIEW.ASYNC.S ;  /* 0x00000000000073c6 */ /* 0x000e640000000000 */
[----:B-1----:R-:W2:Y:S02]  /*05d0*/  @!UP0 SYNCS.EXCH.64 URZ, [UR5+0x60], UR6 ;  /* 0x00006006053f85b2 */ /* 0x002ea40008000100 */
[----:B------:R1:W2:Y:S01]  /*05e0*/  @!UP1 SYNCS.EXCH.64 URZ, [UR5+0x68], UR6 ;  /* 0x00006806053f95b2 */ /* 0x0002a20008000100 */
[----:B------:R-:W-:Y:S01]  /*05f0*/  NOP ;  /* 0x0000000000007918 */ /* 0x000fe20000000000 */
[----:B-1----:R-:W-:-:S02]  /*0600*/  ULDC.64 UR6, c[0x0][0x598] ;  /* 0x0001660000067ab9 */ /* 0x002fc40000000a00 */
[----:B------:R-:W-:Y:S02]  /*0610*/  ISETP.NE.U32.AND P0, PT, RZ, UR6, PT ;  /* 0x00000006ff007c0c */ /* 0x000fe4000bf05070 */
[----:B------:R1:W2:Y:S02]  /*0620*/  @!UP2 SYNCS.EXCH.64 URZ, [UR10+0x40], UR8 ;  /* 0x000040080a3fa5b2 */ /* 0x0002a40008000100 */
[----:B------:R-:W-:Y:S01]  /*0630*/  ISETP.NE.AND.EX P0, PT, RZ, UR7, PT, P0 ;  /* 0x00000007ff007c0c */ /* 0x000fe2000bf05300 */
[----:B------:R1:W2:Y:S01]  /*0640*/  @!UP3 SYNCS.EXCH.64 URZ, [UR10+0x48], UR8 ;  /* 0x000048080a3fb5b2 */ /* 0x0002a20008000100 */
[----:B------:R1:W2:Y:S01]  /*0650*/  @!UP4 SYNCS.EXCH.64 URZ, [UR10+0x50], UR8 ;  /* 0x000050080a3fc5b2 */ /* 0x0002a20008000100 */
[----:B------:R1:W2:Y:S01]  /*0660*/  @!UP5 SYNCS.EXCH.64 URZ, [UR10+0x58], UR8 ;  /* 0x000058080a3fd5b2 */ /* 0x0002a20008000100 */
[----:B------:R-:W-:Y:S01]  /*0670*/  NOP ;  /* 0x0000000000007918 */ /* 0x000fe20000000000 */
[----:B--234-:R-:W-:Y:S08]  /*0680*/  BAR.SYNC.DEFER_BLOCKING 0x0 ;  /* 0x0000000000007b1d */ /* 0x01cff00000010000 */
[----:B01----:R-:W-:Y:S05]  /*0690*/  @!P0 BRA `(.L_x_3) ;  /* 0x00000000001c8947 */ /* 0x003fea0003800000 */
[----:B------:R-:W0:Y:S02]  /*06a0*/  LDC.64 R2, c[0x0][0x598] ;  /* 0x00016600ff027b82 */ /* 0x000e240000000a00 */
[----:B0-----:R-:W2:Y:S02]  /*06b0*/  LDG.E.64 R2, desc[UR36][R2.64] ;  /* 0x0000002402027981 */ /* 0x001ea4000c1e1b00 */
[----:B--2---:R-:W-:-:S04]  /*06c0*/  ISETP.NE.U32.AND P0, PT, R2, RZ, PT ;  /* 0x000000ff0200720c */ /* 0x004fc80003f05070 */
[----:B------:R-:W-:-:S13]  /*06d0*/  ISETP.NE.AND.EX P0, PT, R3, RZ, PT, P0 ;  /* 0x000000ff0300720c */ /* 0x000fda0003f05300 */
[----:B------:R-:W-:Y:S05]  /*06e0*/  @!P0 BRA `(.L_x_3) ;  /* 0x0000000000088947 */ /* 0x000fea0003800000 */
[----:B------:R1:W5:Y:S01]  /*06f0*/  LD.E R56, desc[UR36][R2.64] ;  /* 0x0000002402387980 */ /* 0x000362000c101900 */
[----:B------:R-:W-:Y:S05]  /*0700*/  BRA `(.L_x_4) ;  /* 0x0000000000247947 */ /* 0x000fea0003800000 */
.L_x_3:
[----:B------:R-:W-:Y:S02]  /*0710*/  ULDC.64 UR6, c[0x0][0x588] ;  /* 0x0001620000067ab9 */ /* 0x000fe40000000a00 */
[----:B------:R-:W-:-:S04]  /*0720*/  ISETP.NE.U32.AND P0, PT, RZ, UR6, PT ;  /* 0x00000006ff007c0c */ /* 0x000fc8000bf05070 */
[----:B------:R-:W-:-:S13]  /*0730*/  ISETP.NE.AND.EX P0, PT, RZ, UR7, PT, P0 ;  /* 0x00000007ff007c0c */ /* 0x000fda000bf05300 */
[----:B------:R-:W-:Y:S05]  /*0740*/  @!P0 BRA `(.L_x_5) ;  /* 0x00000000000c8947 */ /* 0x000fea0003800000 */
[----:B------:R-:W0:Y:S02]  /*0750*/  LDC.64 R56, c[0x0][0x588] ;  /* 0x00016200ff387b82 */ /* 0x000e240000000a00 */
[----:B0-----:R0:W5:Y:S01]  /*0760*/  LDG.E R56, desc[UR36][R56.64] ;  /* 0x0000002438387981 */ /* 0x001162000c1e1900 */
[----:B------:R-:W-:Y:S05]  /*0770*/  BRA `(.L_x_4) ;  /* 0x0000000000087947 */ /* 0x000fea0003800000 */
.L_x_5:
[----:B------:R-:W-:Y:S02]  /*0780*/  ULDC UR5, c[0x0][0x580] ;  /* 0x0001600000057ab9 */ /* 0x000fe40000000800 */
[----:B------:R-:W-:-:S07]  /*0790*/  IMAD.U32 R56, RZ, RZ, UR5 ;  /* 0x00000005ff387e24 */ /* 0x000fce000f8e00ff */
.L_x_4:
[----:B------:R-:W-:Y:S02]  /*07a0*/  ULDC.64 UR6, c[0x0][0x5a0] ;  /* 0x0001680000067ab9 */ /* 0x000fe40000000a00 */
[----:B------:R-:W-:-:S04]  /*07b0*/  ISETP.NE.U32.AND P0, PT, RZ, UR6, PT ;  /* 0x00000006ff007c0c */ /* 0x000fc8000bf05070 */
[----:B------:R-:W-:-:S13]  /*07c0*/  ISETP.NE.AND.EX P0, PT, RZ, UR7, PT, P0 ;  /* 0x00000007ff007c0c */ /* 0x000fda000bf05300 */
[----:B------:R-:W-:Y:S05]  /*07d0*/  @!P0 BRA `(.L_x_6) ;  /* 0x00000000001c8947 */ /* 0x000fea0003800000 */
[----:B-1----:R-:W1:Y:S02]  /*07e0*/  LDC.64 R2, c[0x0][0x5a0] ;  /* 0x00016800ff027b82 */ /* 0x002e640000000a00 */
[----:B-1----:R-:W2:Y:S02]  /*07f0*/  LDG.E.64 R2, desc[UR36][R2.64] ;  /* 0x0000002402027981 */ /* 0x002ea4000c1e1b00 */
[----:B--2---:R-:W-:-:S04]  /*0800*/  ISETP.NE.U32.AND P0, PT, R2, RZ, PT ;  /* 0x000000ff0200720c */ /* 0x004fc80003f05070 */
[----:B------:R-:W-:-:S13]  /*0810*/  ISETP.NE.AND.EX P0, PT, R3, RZ, PT, P0 ;  /* 0x000000ff0300720c */ /* 0x000fda0003f05300 */
[----:B------:R-:W-:Y:S05]  /*0820*/  @!P0 BRA `(.L_x_6) ;  /* 0x0000000000088947 */ /* 0x000fea0003800000 */
[----:B0-----:R2:W5:Y:S01]  /*0830*/  LD.E R57, desc[UR36][R2.64] ;  /* 0x0000002402397980 */ /* 0x001562000c101900 */
[----:B------:R-:W-:Y:S05]  /*0840*/  BRA `(.L_x_7) ;  /* 0x0000000000247947 */ /* 0x000fea0003800000 */
.L_x_6:
[----:B------:R-:W-:Y:S02]  /*0850*/  ULDC.64 UR6, c[0x0][0x590] ;  /* 0x0001640000067ab9 */ /* 0x000fe40000000a00 */
[----:B------:R-:W-:-:S04]  /*0860*/  ISETP.NE.U32.AND P0, PT, RZ, UR6, PT ;  /* 0x00000006ff007c0c */ /* 0x000fc8000bf05070 */
[----:B------:R-:W-:-:S13]  /*0870*/  ISETP.NE.AND.EX P0, PT, RZ, UR7, PT, P0 ;  /* 0x00000007ff007c0c */ /* 0x000fda000bf05300 */
[----:B------:R-:W-:Y:S05]  /*0880*/  @!P0 BRA `(.L_x_8) ;  /* 0x00000000000c8947 */ /* 0x000fea0003800000 */
[----:B-1----:R-:W0:Y:S02]  /*0890*/  LDC.64 R2, c[0x0][0x590] ;  /* 0x00016400ff027b82 */ /* 0x002e240000000a00 */
[----:B0-----:R0:W5:Y:S01]  /*08a0*/  LDG.E R57, desc[UR36][R2.64] ;  /* 0x0000002402397981 */ /* 0x001162000c1e1900 */
[----:B------:R-:W-:Y:S05]  /*08b0*/  BRA `(.L_x_7) ;  /* 0x0000000000087947 */ /* 0x000fea0003800000 */
.L_x_8:
[----:B------:R-:W-:Y:S02]  /*08c0*/  ULDC UR5, c[0x0][0x584] ;  /* 0x0001610000057ab9 */ /* 0x000fe40000000800 */
[----:B0-----:R-:W-:-:S07]  /*08d0*/  IMAD.U32 R57, RZ, RZ, UR5 ;  /* 0x00000005ff397e24 */ /* 0x001fce000f8e00ff */
.L_x_7:
[----:B012---:R-:W0:Y:S01]  /*08e0*/  LDC R2, c[0x0][0x65c] ;  /* 0x00019700ff027b82 */ /* 0x007e220000000800 */
[----:B------:R-:W1:Y:S01]  /*08f0*/  S2R R12, SR_CTAID.Y ;  /* 0x00000000000c7919 */ /* 0x000e620000002600 */
[----:B------:R-:W-:Y:S01]  /*0900*/  ULDC UR5, c[0x0][0x28c] ;  /* 0x0000a30000057ab9 */ /* 0x000fe20000000800 */
[----:B------:R-:W-:Y:S01]  /*0910*/  UISETP.NE.AND UP0, UPT, UR13, 0x2, UPT ;  /* 0x000000020d00788c */ /* 0x000fe2000bf05270 */
[----:B------:R-:W-:Y:S01]  /*0920*/  IMAD.MOV.U32 R5, RZ, RZ, RZ ;  /* 0x000000ffff057224 */ /* 0x000fe200078e00ff */
[----:B------:R-:W2:Y:S01]  /*0930*/  S2R R4, SR_CTAID.X ;  /* 0x0000000000047919 */ /* 0x000ea20000002500 */
[----:B------:R-:W-:Y:S01]  /*0940*/  UIADD3 UR5, UR5, 0x7f, URZ ;  /* 0x0000007f05057890 */ /* 0x000fe2000fffe03f */
[----:B------:R-:W-:Y:S01]  /*0950*/  LOP3.LUT R28, R28, 0xfffffffd, RZ, 0xc0, !PT ;  /* 0xfffffffd1c1c7812 */ /* 0x000fe200078ec0ff */
[----:B------:R-:W-:Y:S01]  /*0960*/  UMOV UR40, URZ ;  /* 0x0000003f00287c82 */ /* 0x000fe20008000000 */
[----:B------:R-:W-:Y:S01]  /*0970*/  PLOP3.LUT P0, PT, PT, PT, UP0, 0x80, 0x0 ;  /* 0x000000000000781c */ /* 0x000fe20003f0f008 */
[----:B------:R-:W-:Y:S01]  /*0980*/  USHF.R.S32.HI UR8, URZ, 0x1f, UR5 ;  /* 0x0000001f3f087899 */ /* 0x000fe20008011405 */
[----:B------:R-:W-:Y:S01]  /*0990*/  UMOV UR41, URZ ;  /* 0x0000003f00297c82 */ /* 0x000fe20008000000 */
[----:B------:R-:W-:-:S02]  /*09a0*/  ULDC.64 UR10, c[0x0][0x650] ;  /* 0x00019400000a7ab9 */ /* 0x000fc40000000a00 */
[----:B------:R-:W-:-:S04]  /*09b0*/  ULEA.HI UR8, UR8, UR5, URZ, 0x7 ;  /* 0x0000000508087291 */ /* 0x000fc8000f8f383f */
[----:B------:R-:W-:Y:S01]  /*09c0*/  USHF.R.S32.HI UR39, URZ, 0x7, UR8 ;  /* 0x000000073f277899 */ /* 0x000fe20008011408 */
[----:B0-----:R-:W-:-:S13]  /*09d0*/  ISETP.NE.AND P2, PT, R2, 0x1, PT ;  /* 0x000000010200780c */ /* 0x001fda0003f45270 */
[----:B------:R-:W2:Y:S01]  /*09e0*/  @P2 LDC R17, c[0x0][0x10] ;  /* 0x00000400ff112b82 */ /* 0x000ea20000000800 */
[----:B-1----:R-:W-:Y:S01]  /*09f0*/  @P2 IMAD.MOV.U32 R6, RZ, RZ, R12 ;  /* 0x000000ffff062224 */ /* 0x002fe200078e000c */
[----:B------:R-:W-:Y:S01]  /*0a00*/  @P2 LOP3.LUT R28, R28, 0x2, RZ, 0xfc, !PT ;  /* 0x000000021c1c2812 */ /* 0x000fe200078efcff */
[----:B------:R-:W-:-:S05]  /*0a10*/  @P2 IMAD.MOV.U32 R7, RZ, RZ, RZ ;  /* 0x000000ffff072224 */ /* 0x000fca00078e00ff */
[----:B------:R-:W0:Y:S01]  /*0a20*/  @!P2 LDC R3, c[0x0][0xc] ;  /* 0x00000300ff03ab82 */ /* 0x000e220000000800 */
[----:B------:R-:W-:Y:S01]  /*0a30*/  ULDC UR6, c[0x0][0xc] ;  /* 0x0000030000067ab9 */ /* 0x000fe20000000800 */
[----:B------:R-:W-:Y:S01]  /*0a40*/  ULDC UR7, c[0x0][0x10] ;  /* 0x0000040000077ab9 */ /* 0x000fe20000000800 */
[----:B------:R-:W-:Y:S01]  /*0a50*/  ULDC UR5, c[0x0][0x14] ;  /* 0x0000050000057ab9 */ /* 0x000fe20000000800 */
[----:B------:R-:W-:-:S04]  /*0a60*/  UIMAD.WIDE.U32 UR6, UR6, UR7, URZ ;  /* 0x00000007060672a5 */ /* 0x000fc8000f8e003f */
[----:B------:R-:W-:Y:S02]  /*0a70*/  UIMAD.WIDE.U32 UR54, UR6, UR5, URZ ;  /* 0x00000005063672a5 */ /* 0x000fe4000f8e003f */
[----:B------:R-:W-:-:S04]  /*0a80*/  UIMAD UR5, UR7, UR5, URZ ;  /* 0x00000005070572a4 */ /* 0x000fc8000f8e023f */
[----:B------:R-:W-:Y:S01]  /*0a90*/  UIADD3 UR5, UR55, UR5, URZ ;  /* 0x0000000537057290 */ /* 0x000fe2000fffe03f */
[----:B--2---:R-:W-:-:S05]  /*0aa0*/  @P2 IMAD.WIDE.U32 R16, R4, R17, R6 ;  /* 0x0000001104102225 */ /* 0x004fca00078e0006 */
[----:B------:R-:W-:Y:S02]  /*0ab0*/  IMAD.U32 R23, RZ, RZ, UR5 ;  /* 0x00000005ff177e24 */ /* 0x000fe4000f8e00ff */
[----:B0-----:R-:W-:-:S04]  /*0ac0*/  @!P2 IMAD.WIDE.U32 R6, R3, R12, R4 ;  /* 0x0000000c0306a225 */ /* 0x001fc800078e0004 */
[----:B------:R-:W-:Y:S02]  /*0ad0*/  @P2 IMAD.MOV.U32 R3, RZ, RZ, RZ ;  /* 0x000000ffff032224 */ /* 0x000fe400078e00ff */
[----:B------:R-:W-:Y:S02]  /*0ae0*/  @!P2 IMAD.MOV.U32 R16, RZ, RZ, R6 ;  /* 0x000000ffff10a224 */ /* 0x000fe400078e0006 */
[----:B------:R-:W-:Y:S02]  /*0af0*/  @P2 IMAD.IADD R17, R17, 0x1, R3 ;  /* 0x0000000111112824 */ /* 0x000fe400078e0203 */
[----:B------:R-:W-:Y:S01]  /*0b00*/  @!P2 IMAD.MOV.U32 R17, RZ, RZ, R7 ;  /* 0x000000ffff11a224 */ /* 0x000fe200078e0007 */
[----:B------:R-:W-:Y:S06]  /*0b10*/  @P0 BRA `(.L_x_9) ;  /* 0x0000000000240947 */ /* 0x000fec0003800000 */
[----:B------:R-:W-:Y:S01]  /*0b20*/  R2UR UR5, R23 ;  /* 0x00000000170572ca */ /* 0x000fe200000e0000 */
[----:B------:R-:W-:Y:S01]  /*0b30*/  UISETP.GE.U32.AND UP0, UPT, UR39, 0x3, UPT ;  /* 0x000000032700788c */ /* 0x000fe2000bf06070 */
[----:B------:R-:W-:Y:S01]  /*0b40*/  IADD3 R16, P0, R16, UR54, RZ ;  /* 0x0000003610107c10 */ /* 0x000fe2000ff1e0ff */
[----:B------:R-:W-:Y:S01]  /*0b50*/  UIMAD.WIDE.U32 UR6, UR39, -0x55555555, URZ ;  /* 0xaaaaaaab270678a5 */ /* 0x000fe2000f8e003f */
[----:B------:R-:W-:-:S03]  /*0b60*/  UMOV UR41, URZ ;  /* 0x0000003f00297c82 */ /* 0x000fc60008000000 */
[----:B------:R-:W-:-:S04]  /*0b70*/  USHF.R.U32.HI UR6, URZ, 0x1, UR7 ;  /* 0x000000013f067899 */ /* 0x000fc80008011607 */
[----:B------:R-:W-:Y:S02]  /*0b80*/  UIMAD UR40, UR6, -0x3, UR39 ;  /* 0xfffffffd062878a4 */ /* 0x000fe4000f8e0227 */
[----:B------:R-:W-:Y:S01]  /*0b90*/  IADD3.X R17, R17, UR5, RZ, P0, !PT ;  /* 0x0000000511117c10 */ /* 0x000fe200087fe4ff */
[----:B------:R-:W-:-:S12]  /*0ba0*/  @UP0 ULOP3.LUT UR41, UR6, 0x1, URZ, 0xc0, !UPT ;  /* 0x0000000106290892 */ /* 0x000fd8000f8ec03f */
.L_x_9:
[----:B------:R-:W-:Y:S01]  /*0bb0*/  ISETP.GE.U32.AND P0, PT, R16, UR10, PT ;  /* 0x0000000a10007c0c */ /* 0x000fe2000bf06070 */
[----:B------:R-:W-:Y:S01]  /*0bc0*/  IMAD.MOV.U32 R22, RZ, RZ, -0x1 ;  /* 0xffffffffff167424 */ /* 0x000fe200078e00ff */
[----:B------:R-:W-:Y:S01]  /*0bd0*/  PRMT R3, RZ, 0x7610, R3 ;  /* 0x00007610ff037816 */ /* 0x000fe20000000003 */
[----:B------:R-:W-:Y:S01]  /*0be0*/  IMAD.MOV.U32 R18, RZ, RZ, -0x1 ;  /* 0xffffffffff127424 */ /* 0x000fe200078e00ff */
[----:B------:R-:W-:Y:S01]  /*0bf0*/  ISETP.GE.U32.AND.EX P0, PT, R17, UR11, PT, P0 ;  /* 0x0000000b11007c0c */ /* 0x000fe2000bf06100 */
[----:B------:R-:W-:-:S12]  /*0c00*/  IMAD.MOV.U32 R19, RZ, RZ, -0x1 ;  /* 0xffffffffff137424 */ /* 0x000fd800078e00ff */
[----:B------:R-:W-:Y:S05]  /*0c10*/  @P0 BRA `(.L_x_10) ;  /* 0x0000000400580947 */ /* 0x000fea0003800000 */
[----:B------:R-:W0:Y:S01]  /*0c20*/  LDC.64 R14, c[0x0][0x628] ;  /* 0x00018a00ff0e7b82 */ /* 0x000e220000000a00 */
[----:B------:R-:W-:Y:S02]  /*0c30*/  IMAD.MOV.U32 R6, RZ, RZ, R16 ;  /* 0x000000ffff067224 */ /* 0x000fe400078e0010 */
[----:B------:R-:W-:-:S05]  /*0c40*/  IMAD.MOV.U32 R7, RZ, RZ, R17 ;  /* 0x000000ffff077224 */ /* 0x000fca00078e0011 */
[----:B------:R-:W1:Y:S08]  /*0c50*/  LDC R18, c[0x0][0x630] ;  /* 0x00018c00ff127b82 */ /* 0x000e700000000800 */
[----:B------:R-:W2:Y:S01]  /*0c60*/  LDC.64 R20, c[0x0][0x620] ;  /* 0x00018800ff147b82 */ /* 0x000ea20000000a00 */
[----:B0-----:R-:W-:-:S04]  /*0c70*/  ISETP.NE.U32.AND P0, PT, R14, RZ, PT ;  /* 0x000000ff0e00720c */ /* 0x001fc80003f05070 */
[----:B------:R-:W-:-:S13]  /*0c80*/  ISETP.NE.AND.EX P0, PT, R15, RZ, PT, P0 ;  /* 0x000000ff0f00720c */ /* 0x000fda0003f05300 */
[----:B-12---:R-:W-:Y:S05]  /*0c90*/  @!P0 BRA `(.L_x_11) ;  /* 0x0000000000288947 */ /* 0x006fea0003800000 */
[----:B------:R-:W0:Y:S02]  /*0ca0*/  LDC R3, c[0x0][0x634] ;  /* 0x00018d00ff037b82 */ /* 0x000e240000000800 */
[----:B0-----:R-:W-:-:S05]  /*0cb0*/  IADD3 R3, P0, R16, R3, RZ ;  /* 0x0000000310037210 */ /* 0x001fca0007f1e0ff */
[----:B------:R-:W-:-:S04]  /*0cc0*/  IMAD.X R13, RZ, RZ, R17, P0 ;  /* 0x000000ffff0d7224 */ /* 0x000fc800000e0611 */
[----:B------:R-:W-:-:S04]  /*0cd0*/  IMAD.WIDE.U32 R6, R13, R14, RZ ;  /* 0x0000000e0d067225 */ /* 0x000fc800078e00ff */
[----:B------:R-:W-:-:S04]  /*0ce0*/  IMAD.WIDE.U32 R8, P0, R3, R15, R6 ;  /* 0x0000000f03087225 */ /* 0x000fc80007800006 */
[----:B------:R-:W-:-:S04]  /*0cf0*/  IMAD.WIDE.U32 R6, R3, R14, RZ ;  /* 0x0000000e03067225 */ /* 0x000fc800078e00ff */
[----:B------:R-:W-:Y:S01]  /*0d00*/  IMAD.X R11, RZ, RZ, RZ, P0 ;  /* 0x000000ffff0b7224 */ /* 0x000fe200000e06ff */
[----:B------:R-:W-:Y:S01]  /*0d10*/  IADD3 RZ, P0, R7, R8, RZ ;  /* 0x0000000807ff7210 */ /* 0x000fe20007f1e0ff */
[----:B------:R-:W-:-:S04]  /*0d20*/  IMAD.MOV.U32 R10, RZ, RZ, R9 ;  /* 0x000000ffff0a7224 */ /* 0x000fc800078e0009 */
[----:B------:R-:W-:-:S08]  /*0d30*/  IMAD.WIDE.U32.X R6, R13, R15, R10, P0 ;  /* 0x0000000f0d067225 */ /* 0x000fd000000e040a */
.L_x_11:
[-CC-:B------:R-:W-:Y:S01]  /*0d40*/  SHF.R.U64 R30, R6, R18.reuse, R7.reuse ;  /* 0x00000012061e7219 */ /* 0x180fe20000001207 */
[----:B------:R-:W0:Y:S01]  /*0d50*/  LDC R10, c[0x0][0x618] ;  /* 0x00018600ff0a7b82 */ /* 0x000e220000000800 */
[----:B------:R-:W-:Y:S01]  /*0d60*/  SHF.R.U32.HI R5, RZ, R18, R7 ;  /* 0x00000012ff057219 */ /* 0x000fe20000011607 */
[----:B------:R-:W-:Y:S01]  /*0d70*/  ULDC UR5, c[0x0][0x150] ;  /* 0x0000540000057ab9 */ /* 0x000fe20000000800 */
[----:B------:R-:W-:Y:S02]  /*0d80*/  IADD3 R9, P0, RZ, -R30, RZ ;  /* 0x8000001eff097210 */ /* 0x000fe40007f1e0ff */
[----:B------:R-:W-:-:S03]  /*0d90*/  I2FP.F32.U32 R3, R4 ;  /* 0x0000000400037245 */ /* 0x000fc60000201000 */
[----:B------:R-:W1:Y:S01]  /*0da0*/  LDC.64 R26, c[0x0][0x640] ;  /* 0x00019000ff1a7b82 */ /* 0x000e620000000a00 */
[----:B------:R-:W-:Y:S02]  /*0db0*/  IMAD.X R11, RZ, RZ, ~R5, P0 ;  /* 0x000000ffff0b7224 */ /* 0x000fe400000e0e05 */
[----:B------:R-:W-:Y:S01]  /*0dc0*/  FMUL R3, R3, UR5 ;  /* 0x0000000503037c20 */ /* 0x000fe20008400000 */
[----:B------:R-:W-:Y:S01]  /*0dd0*/  IMAD.WIDE.U32 R6, R9, R20, R16 ;  /* 0x0000001409067225 */ /* 0x000fe200078e0010 */
[----:B------:R-:W-:-:S03]  /*0de0*/  ULDC UR5, c[0x0][0x154] ;  /* 0x0000550000057ab9 */ /* 0x000fc60000000800 */
[----:B------:R-:W-:Y:S01]  /*0df0*/  IMAD R8, R11, R20, RZ ;  /* 0x000000140b087224 */ /* 0x000fe200078e02ff */
[----:B------:R-:W2:Y:S01]  /*0e00*/  LDC R5, c[0x0][0x144] ;  /* 0x00005100ff057b82 */ /* 0x000ea20000000800 */
[----:B------:R-:W3:Y:S02]  /*0e10*/  F2I.U32.TRUNC.NTZ R3, R3 ;  /* 0x0000000300037305 */ /* 0x000ee4000020f000 */
[----:B------:R-:W-:-:S04]  /*0e20*/  IMAD R9, R9, R21, R8 ;  /* 0x0000001509097224 */ /* 0x000fc800078e0208 */
[----:B------:R-:W-:Y:S01]  /*0e30*/  IMAD.IADD R7, R7, 0x1, R9 ;  /* 0x0000000107077824 */ /* 0x000fe200078e0209 */
[----:B------:R-:W4:Y:S01]  /*0e40*/  LDC R18, c[0x0][0x608] ;  /* 0x00018200ff127b82 */ /* 0x000f220000000800 */
[----:B------:R-:W-:-:S03]  /*0e50*/  IMAD.MOV.U32 R9, RZ, RZ, -0x1 ;  /* 0xffffffffff097424 */ /* 0x000fc600078e00ff */
[----:B0-----:R-:W-:Y:S02]  /*0e60*/  SHF.R.U64 R14, R6, R10, R7 ;  /* 0x0000000a060e7219 */ /* 0x001fe40000001207 */
[----:B------:R-:W-:Y:S02]  /*0e70*/  I2FP.F32.U32 R6, R12 ;  /* 0x0000000c00067245 */ /* 0x000fe40000201000 */
[----:B------:R-:W0:Y:S01]  /*0e80*/  LDC R20, c[0x0][0x658] ;  /* 0x00019600ff147b82 */ /* 0x000e220000000800 */
[----:B-1----:R-:W-:Y:S01]  /*0e90*/  ISETP.NE.U32.AND P0, PT, R26, RZ, PT ;  /* 0x000000ff1a00720c */ /* 0x002fe20003f05070 */
[----:B---3--:R-:W-:Y:S02]  /*0ea0*/  IMAD.MOV R8, RZ, RZ, -R3 ;  /* 0x000000ffff087224 */ /* 0x008fe400078e0a03 */
[----:B------:R-:W-:Y:S01]  /*0eb0*/  FMUL R6, R6, UR5 ;  /* 0x0000000506067c20 */ /* 0x000fe20008400000 */
[----:B------:R-:W-:Y:S02]  /*0ec0*/  SHF.R.U32.HI R7, RZ, R10, R7 ;  /* 0x0000000aff077219 */ /* 0x000fe40000011607 */
[----:B------:R-:W-:Y:S01]  /*0ed0*/  ISETP.NE.AND.EX P0, PT, R27, RZ, PT, P0 ;  /* 0x000000ff1b00720c */ /* 0x000fe20003f05300 */
[----:B------:R1:W3:Y:S01]  /*0ee0*/  F2I.U32.TRUNC.NTZ R13, R6 ;  /* 0x00000006000d7305 */ /* 0x0002e2000020f000 */
[----:B------:R-:W1:Y:S01]  /*0ef0*/  LDC R15, c[0x0][0x148] ;  /* 0x00005200ff0f7b82 */ /* 0x000e620000000800 */
[----:B--2---:R-:W-:-:S07]  /*0f00*/  IMAD R3, R5, R8, R4 ;  /* 0x0000000805037224 */ /* 0x004fce00078e0204 */
[----:B------:R-:W2:Y:S01]  /*0f10*/  LDC R21, c[0x0][0x600] ;  /* 0x00018000ff157b82 */ /* 0x000ea20000000800 */
[-CC-:B----4-:R-:W-:Y:S02]  /*0f20*/  SHF.R.U64 R32, R14, R18.reuse, R7.reuse ;  /* 0x000000120e207219 */ /* 0x190fe40000001207 */
[----:B------:R-:W-:Y:S01]  /*0f30*/  SHF.R.U32.HI R5, RZ, R18, R7 ;  /* 0x00000012ff057219 */ /* 0x000fe20000011607 */
[----:B------:R-:W-:-:S04]  /*0f40*/  IMAD.MOV.U32 R7, RZ, RZ, 0x1 ;  /* 0x00000001ff077424 */ /* 0x000fc800078e00ff */
[----:B------:R-:W4:Y:S01]  /*0f50*/  LDC R22, c[0x0][0x648] ;  /* 0x00019200ff167b82 */ /* 0x000f220000000800 */
[-C--:B0-----:R-:W-:Y:S02]  /*0f60*/  SHF.L.U32 R4, R9, R20.reuse, RZ ;  /* 0x0000001409047219 */ /* 0x081fe400000006ff */
[--C-:B------:R-:W-:Y:S02]  /*0f70*/  SHF.R.U64 R18, R32, R20, R5.reuse ;  /* 0x0000001420127219 */ /* 0x100fe40000001205 */
[----:B------:R-:W-:Y:S02]  /*0f80*/  LOP3.LUT R11, RZ, R4, RZ, 0x33, !PT ;  /* 0x00000004ff0b7212 */ /* 0x000fe400078e33ff */
[-C--:B------:R-:W-:Y:S01]  /*0f90*/  SHF.R.U32.HI R5, RZ, R20.reuse, R5 ;  /* 0x00000014ff057219 */ /* 0x080fe20000011605 */
[----:B------:R-:W0:Y:S01]  /*0fa0*/  LDC R25, c[0x0][0x638] ;  /* 0x00018e00ff197b82 */ /* 0x000e220000000800 */
[----:B------:R-:W-:Y:S01]  /*0fb0*/  SHF.L.U32 R10, R7, R20, RZ ;  /* 0x00000014070a7219 */ /* 0x000fe200000006ff */
[----:B------:R-:W-:-:S06]  /*0fc0*/  IMAD.MOV.U32 R4, RZ, RZ, R18 ;  /* 0x000000ffff047224 */ /* 0x000fcc00078e0012 */
[----:B------:R-:W0:Y:S01]  /*0fd0*/  LDC R29, c[0x0][0x610] ;  /* 0x00018400ff1d7b82 */ /* 0x000e220000000800 */
[----:B-1-3--:R-:W-:Y:S05]  /*0fe0*/  @!P0 BRA `(.L_x_12) ;  /* 0x0000000000288947 */ /* 0x00afea0003800000 */
[----:B------:R-:W1:Y:S02]  /*0ff0*/  LDC R9, c[0x0][0x64c] ;  /* 0x00019300ff097b82 */ /* 0x000e640000000800 */
[----:B-1----:R-:W-:-:S05]  /*1000*/  IADD3 R9, P0, R18, R9, RZ ;  /* 0x0000000912097210 */ /* 0x002fca0007f1e0ff */
        /* <DEDUP_REMOVED lines=8> */
.L_x_12:
[----:B----4-:R-:W-:Y:S01]  /*1090*/  SHF.R.U64 R4, R4, R22, R5 ;  /* 0x0000001604047219 */ /* 0x010fe20000001205 */
[----:B--2---:R-:W-:Y:S01]  /*10a0*/  VIADD R5, R21, 0xffffffff ;  /* 0xffffffff15057836 */ /* 0x004fe20000000000 */
[----:B------:R-:W-:Y:S01]  /*10b0*/  LOP3.LUT R11, R32, R11, RZ, 0xc0, !PT ;  /* 0x0000000b200b7212 */ /* 0x000fe200078ec0ff */
[----:B------:R-:W-:Y:S02]  /*10c0*/  IMAD.MOV R13, RZ, RZ, -R13 ;  /* 0x000000ffff0d7224 */ /* 0x000fe400078e0a0d */
[----:B------:R-:W-:Y:S01]  /*10d0*/  IMAD.MOV R6, RZ, RZ, -R4 ;  /* 0x000000ffff067224 */ /* 0x000fe200078e0a04 */
[----:B------:R-:W-:Y:S01]  /*10e0*/  LOP3.LUT R5, R14, R5, RZ, 0xc0, !PT ;  /* 0x000000050e057212 */ /* 0x000fe200078ec0ff */
[----:B------:R-:W-:Y:S02]  /*10f0*/  IMAD R10, R10, R4, R11 ;  /* 0x000000040a0a7224 */ /* 0x000fe400078e020b */
[----:B------:R-:W-:Y:S02]  /*1100*/  @P2 IMAD R3, R15, R13, R12 ;  /* 0x0000000d0f032224 */ /* 0x000fe400078e020c */
[----:B0-----:R-:W-:-:S02]  /*1110*/  IMAD R4, R6, R25, R18 ;  /* 0x0000001906047224 */ /* 0x001fc400078e0212 */
[----:B------:R-:W-:Y:S02]  /*1120*/  IMAD R22, R10, R29, R3 ;  /* 0x0000001d0a167224 */ /* 0x000fe400078e0203 */
[----:B------:R-:W-:Y:S02]  /*1130*/  IMAD R5, R4, R21, R5 ;  /* 0x0000001504057224 */ /* 0x000fe400078e0205 */
[----:B------:R-:W-:Y:S02]  /*1140*/  IMAD.MOV.U32 R3, RZ, RZ, 0x1 ;  /* 0x00000001ff037424 */ /* 0x000fe400078e00ff */
[----:B------:R-:W-:Y:S01]  /*1150*/  IMAD.MOV.U32 R19, RZ, RZ, R30 ;  /* 0x000000ffff137224 */ /* 0x000fe200078e001e */
[----:B------:R-:W-:Y:S02]  /*1160*/  SEL R18, R5, R22, !P2 ;  /* 0x0000001605127207 */ /* 0x000fe40005000000 */
[----:B------:R-:W-:-:S07]  /*1170*/  SEL R22, R22, R5, !P2 ;  /* 0x0000000516167207 */ /* 0x000fce0005000000 */
.L_x_10:
[----:B------:R-:W-:Y:S05]  /*1180*/  @!P1 BRA `(.L_x_13) ;  /* 0x0000005000589947 */ /* 0x000fea0003800000 */
[----:B------:R-:W-:-:S06]  /*1190*/  UISETP.GT.U32.AND UP0, UPT, UR12, 0x1, UPT ;  /* 0x000000010c00788c */ /* 0x000fcc000bf04070 */
[----:B------:R-:W-:-:S13]  /*11a0*/  PLOP3.LUT P0, PT, PT, PT, UP0, 0x80, 0x0 ;  /* 0x000000000000781c */ /* 0x000fda0003f0f008 */
[----:B------:R-:W-:Y:S05]  /*11b0*/  @P0 EXIT ;  /* 0x000000000000094d */ /* 0x000fea0003800000 */
.L_x_14:
[----:B------:R-:W-:-:S08]  /*11c0*/  NOP ;  /* 0x0000000000007918 */ /* 0x000fd00000000000 */
[----:B------:R-:W0:Y:S02]  /*11d0*/  USETMAXREG.TRY_ALLOC.CTAPOOL UP0, 0xe8 ;  /* 0x000000e8000079c8 */ /* 0x000e240008000600 */
[----:B0-----:R-:W-:-:S13]  /*11e0*/  PLOP3.LUT P0, PT, PT, PT, UP0, 0x80, 0x0 ;  /* 0x000000000000781c */ /* 0x001fda0003f0f008 */
[----:B------:R-:W-:Y:S05]  /*11f0*/  @!P0 BRA `(.L_x_14) ;  /* 0xfffffffc00f08947 */ /* 0x000fea000383ffff */
[----:B------:R-:W-:-:S13]  /*1200*/  LOP3.LUT P0, RZ, R3, 0xff, RZ, 0xc0, !PT ;  /* 0x000000ff03ff7812 */ /* 0x000fda000780c0ff */
[----:B------:R-:W-:Y:S05]  /*1210*/  @!P0 EXIT ;  /* 0x000000000000894d */ /* 0x000fea0003800000 */
[----:B------:R-:W-:Y:S01]  /*1220*/  SHF.R.S32.HI R3, RZ, 0x1f, R24 ;  /* 0x0000001fff037819 */ /* 0x000fe20000011418 */
[----:B------:R-:W0:Y:S01]  /*1230*/  LDC R67, c[0x0][0x658] ;  /* 0x00019600ff437b82 */ /* 0x000e220000000800 */
[----:B------:R-:W-:Y:S01]  /*1240*/  UMOV UR45, 0x400 ;  /* 0x00000400002d7882 */ /* 0x000fe20000000000 */
[----:B------:R-:W-:Y:S01]  /*1250*/  R2UR UR6, R23 ;  /* 0x00000000170672ca */ /* 0x000fe200000e0000 */
[----:B------:R-:W-:Y:S01]  /*1260*/  IMAD.MOV.U32 R4, RZ, RZ, 0x1 ;  /* 0x00000001ff047424 */ /* 0x000fe200078e00ff */
[CC--:B------:R-:W-:Y:S01]  /*1270*/  LEA.HI R0, R3.reuse, R24.reuse, RZ, 0x2 ;  /* 0x0000001803007211 */ /* 0x0c0fe200078f10ff */
[----:B------:R-:W-:Y:S01]  /*1280*/  ULDC UR5, c[0x0][0x284] ;  /* 0x0000a10000057ab9 */ /* 0x000fe20000000800 */
[----:B------:R-:W-:Y:S01]  /*1290*/  LEA.HI R3, R3, R24, RZ, 0x5 ;  /* 0x0000001803037211 */ /* 0x000fe200078f28ff */
[----:B------:R-:W-:Y:S01]  /*12a0*/  ULOP3.LUT UR42, UR38, 0x1, URZ, 0xfc, !UPT ;  /* 0x00000001262a7892 */ /* 0x000fe2000f8efc3f */
[--C-:B------:R-:W-:Y:S01]  /*12b0*/  SHF.R.S32.HI R58, RZ, 0x2, R0.reuse ;  /* 0x00000002ff3a7819 */ /* 0x100fe20000011400 */
[----:B------:R-:W1:Y:S01]  /*12c0*/  S2UR UR4, SR_CgaCtaId ;  /* 0x00000000000479c3 */ /* 0x000e620000008800 */
[----:B------:R-:W-:Y:S01]  /*12d0*/  SHF.R.S32.HI R5, RZ, 0x1f, R0 ;  /* 0x0000001fff057819 */ /* 0x000fe20000011400 */
[----:B------:R-:W-:Y:S01]  /*12e0*/  UIADD3 UR43, UR39, -0x1, URZ ;  /* 0xffffffff272b7890 */ /* 0x000fe2000fffe03f */
[----:B------:R-:W-:Y:S01]  /*12f0*/  LOP3.LUT R7, R0, 0xfffffffc, RZ, 0xc0, !PT ;  /* 0xfffffffc00077812 */ /* 0x000fe200078ec0ff */
[----:B------:R-:W-:Y:S01]  /*1300*/  USHF.L.U32 UR44, UR39, 0x1, URZ ;  /* 0x00000001272c7899 */ /* 0x000fe2000800063f */
[----:B------:R-:W-:Y:S01]  /*1310*/  LEA.HI R5, R5, R58, RZ, 0x3 ;  /* 0x0000003a05057211 */ /* 0x000fe200078f18ff */
[----:B------:R-:W-:Y:S01]  /*1320*/  USHF.L.U64.HI UR46, UR54, 0x1, UR6 ;  /* 0x00000001362e7899 */ /* 0x000fe20008010206 */
[----:B------:R-:W-:Y:S01]  /*1330*/  SHF.R.S32.HI R9, RZ, 0x5, R3 ;  /* 0x00000005ff097819 */ /* 0x000fe20000011403 */
[----:B------:R-:W-:Y:S01]  /*1340*/  IMAD.IADD R7, R24, 0x1, -R7 ;  /* 0x0000000118077824 */ /* 0x000fe200078e0a07 */
[----:B------:R-:W-:Y:S01]  /*1350*/  LOP3.LUT R5, R5, 0xfffffff8, RZ, 0xc0, !PT ;  /* 0xfffffff805057812 */ /* 0x000fe200078ec0ff */
[----:B------:R-:W2:Y:S02]  /*1360*/  LDC.64 R10, c[0x0][0x5c8] ;  /* 0x00017200ff0a7b82 */ /* 0x000ea40000000a00 */
[----:B------:R-:W-:-:S02]  /*1370*/  IMAD R0, R9, 0x100, R7 ;  /* 0x0000010009007824 */ /* 0x000fc400078e0207 */
[----:B------:R-:W-:Y:S02]  /*1380*/  IMAD.IADD R58, R58, 0x1, -R5 ;  /* 0x000000013a3a7824 */ /* 0x000fe400078e0a05 */
[----:B------:R-:W-:Y:S02]  /*1390*/  IMAD.SHL.U32 R60, R7, 0x2, RZ ;  /* 0x00000002073c7824 */ /* 0x000fe400078e00ff */
[----:B------:R-:W3:Y:S01]  /*13a0*/  LDC R64, c[0x0][0x600] ;  /* 0x00018000ff407b82 */ /* 0x000ee20000000800 */
[--C-:B------:R-:W-:Y:S01]  /*13b0*/  SHF.R.S32.HI R5, RZ, 0x1f, R58.reuse ;  /* 0x0000001fff057819 */ /* 0x100fe2000001143a */
[--C-:B------:R-:W-:Y:S01]  /*13c0*/  IMAD R71, R9, -0x10, -R58.reuse ;  /* 0xfffffff009477824 */ /* 0x100fe200078e0a3a */
[----:B------:R-:W-:Y:S02]  /*13d0*/  SHF.R.S32.HI R59, RZ, 0x1f, R58 ;  /* 0x0000001fff3b7819 */ /* 0x000fe4000001143a */
[----:B------:R-:W-:Y:S01]  /*13e0*/  LEA.HI R5, R5, R58, RZ, 0x2 ;  /* 0x0000003a05057211 */ /* 0x000fe200078f10ff */
[----:B-1----:R-:W-:Y:S01]  /*13f0*/  ULEA UR45, UR4, UR45, 0x18 ;  /* 0x0000002d042d7291 */ /* 0x002fe2000f8ec03f */
[----:B------:R-:W-:Y:S01]  /*1400*/  SHF.R.S32.HI R61, RZ, 0x1f, R60 ;  /* 0x0000001fff3d7819 */ /* 0x000fe2000001143c */
[----:B------:R-:W1:Y:S01]  /*1410*/  LDC R62, c[0x0][0x288] ;  /* 0x0000a200ff3e7b82 */ /* 0x000e620000000800 */
[C---:B------:R-:W-:Y:S01]  /*1420*/  LOP3.LUT R3, R5.reuse, 0xfffffffc, RZ, 0xc0, !PT ;  /* 0xfffffffc05037812 */ /* 0x040fe200078ec0ff */
[----:B------:R-:W-:Y:S01]  /*1430*/  UIADD3 UR47, UR45, 0x40, URZ ;  /* 0x000000402d2f7890 */ /* 0x000fe2000fffe03f */
[----:B------:R-:W-:Y:S01]  /*1440*/  LOP3.LUT P0, RZ, R5, 0x4, RZ, 0xc0, !PT ;  /* 0x0000000405ff7812 */ /* 0x000fe2000780c0ff */
[----:B------:R-:W-:Y:S01]  /*1450*/  VIADD R71, R71, UR5 ;  /* 0x0000000547477c36 */ /* 0x000fe20008000000 */
[----:B------:R-:W-:Y:S01]  /*1460*/  LOP3.LUT R68, R5, 0x4, RZ, 0xc0, !PT ;  /* 0x0000000405447812 */ /* 0x000fe200078ec0ff */
[----:B------:R-:W-:Y:S01]  /*1470*/  IMAD.IADD R3, R58, 0x1, -R3 ;  /* 0x000000013a037824 */ /* 0x000fe200078e0a03 */
[----:B------:R-:W-:Y:S01]  /*1480*/  P2R R77, PR, RZ, 0x1 ;  /* 0x00000001ff4d7803 */ /* 0x000fe20000000000 */
[----:B------:R-:W-:Y:S01]  /*1490*/  IMAD.WIDE R58, R9, 0x10, R58 ;  /* 0x00000010093a7825 */ /* 0x000fe200078e023a */
[----:B--2---:R-:W-:-:S03]  /*14a0*/  SHF.L.U64.HI R66, R10, 0x3, R11 ;  /* 0x000000030a427819 */ /* 0x004fc6000001020b */
[----:B------:R-:W-:Y:S02]  /*14b0*/  IMAD.U32 R3, R0, 0x8, R3 ;  /* 0x0000000800037824 */ /* 0x000fe400078e0003 */
[----:B------:R-:W-:Y:S02]  /*14c0*/  IMAD.MOV.U32 R0, RZ, RZ, -0x1 ;  /* 0xffffffffff007424 */ /* 0x000fe400078e00ff */
[----:B------:R-:W-:Y:S02]  /*14d0*/  IMAD.IADD R68, R68, 0x1, R3 ;  /* 0x0000000144447824 */ /* 0x000fe400078e0203 */
[----:B------:R-:W-:Y:S01]  /*14e0*/  IMAD.SHL.U32 R65, R10, 0x8, RZ ;  /* 0x000000080a417824 */ /* 0x000fe200078e00ff */
[-C--:B0-----:R-:W-:Y:S01]  /*14f0*/  SHF.L.U32 R63, R0, R67.reuse, RZ ;  /* 0x00000043003f7219 */ /* 0x081fe200000006ff */
[----:B------:R-:W-:Y:S01]  /*1500*/  VIADD R0, R69, 0xffffffff ;  /* 0xffffffff45007836 */ /* 0x000fe20000000000 */
[----:B------:R-:W-:Y:S01]  /*1510*/  SHF.L.U32 R67, R4, R67, RZ ;  /* 0x0000004304437219 */ /* 0x000fe200000006ff */
[----:B---3--:R-:W-:Y:S01]  /*1520*/  VIADD R64, R64, 0xffffffff ;  /* 0xffffffff40407836 */ /* 0x008fe20000000000 */
[----:B------:R-:W-:Y:S01]  /*1530*/  LOP3.LUT R63, RZ, R63, RZ, 0x33, !PT ;  /* 0x0000003fff3f7212 */ /* 0x000fe200078e33ff */
[----:B-1----:R-:W-:Y:S01]  /*1540*/  IMAD R62, R7, -0x2, R62 ;  /* 0xfffffffe073e7824 */ /* 0x002fe200078e023e */
[C---:B------:R-:W-:Y:S01]  /*1550*/  ISETP.NE.AND P0, PT, R0.reuse, RZ, PT ;  /* 0x000000ff0000720c */ /* 0x040fe20003f05270 */
[----:B------:R-:W-:Y:S01]  /*1560*/  IMAD.SHL.U32 R0, R0, 0x8, RZ ;  /* 0x0000000800007824 */ /* 0x000fe200078e00ff */
[----:B------:R-:W-:-:S02]  /*1570*/  LEA R69, R69, UR47, 0x3 ;  /* 0x0000002f45457c11 */ /* 0x000fc4000f8e18ff */
[----:B------:R-:W-:Y:S02]  /*1580*/  SEL R76, RZ, 0x1, P0 ;  /* 0x00000001ff4c7807 */ /* 0x000fe40000000000 */
[----:B------:R-:W-:-:S04]  /*1590*/  LOP3.LUT R0, R0, 0x8, RZ, 0xc0, !PT ;  /* 0x0000000800007812 */ /* 0x000fc800078ec0ff */
[C---:B------:R-:W-:Y:S02]  /*15a0*/  LOP3.LUT R78, R0.reuse, 0x8, RZ, 0x3c, !PT ;  /* 0x00000008004e7812 */ /* 0x040fe400078e3cff */
[----:B------:R-:W-:-:S07]  /*15b0*/  LOP3.LUT R70, R0, 0x18, RZ, 0x3c, !PT ;  /* 0x0000001800467812 */ /* 0x000fce00078e3cff */
.L_x_109:
[----:B------:R-:W-:-:S04]  /*15c0*/  SHF.L.U32 R0, R76, 0x1f, RZ ;  /* 0x0000001f4c007819 */ /* 0x000fc800000006ff */
[----:B0-----:R-:W0:Y:S02]  /*15d0*/  SYNCS.PHASECHK.TRANS64.TRYWAIT P0, [R69+URZ+-0x8], R0 ;  /* 0xfffff800450075a7 */ /* 0x001e24000800017f */
[----:B012-4-:R-:W-:Y:S05]  /*15e0*/  @!P0 BRA `(.L_x_15) ;  /* 0x0000006000d88947 */ /* 0x017fea0003800000 */
.L_x_132:
[----:B------:R-:W-:-:S04]  /*15f0*/  UIADD3 UR4, UR45, 0x800, URZ ;  /* 0x000008002d047890 */ /* 0x000fc8000fffe03f */
[----:B------:R-:W-:-:S06]  /*1600*/  ULOP3.LUT UP0, URZ, UR4, 0x9f, URZ, 0xc0, !UPT ;  /* 0x0000009f043f7892 */ /* 0x000fcc000f80c03f */
[----:B------:R-:W-:-:S13]  /*1610*/  PLOP3.LUT P0, PT, PT, PT, UP0, 0x80, 0x0 ;  /* 0x000000000000781c */ /* 0x000fda0003f0f008 */
[----:B------:R-:W-:Y:S05]  /*1620*/  @!P0 BRA `(.L_x_16) ;  /* 0x0000000000408947 */ /* 0x000fea0003800000 */
[----:B0-----:R-:W-:Y:S01]  /*1630*/  MOV R0, 0x0 ;  /* 0x0000000000007802 */ /* 0x001fe20000000f00 */
[----:B------:R-:W-:Y:S01]  /*1640*/  ULDC.64 UR4, c[0x4][0x70] ;  /* 0x01001c0000047ab9 */ /* 0x000fe20000000a00 */
[----:B------:R-:W-:Y:S01]  /*1650*/  ULDC.64 UR6, c[0x4][0x8] ;  /* 0x0100020000067ab9 */ /* 0x000fe20000000a00 */
[----:B------:R-:W-:Y:S01]  /*1660*/  IMAD.U32 R4, RZ, RZ, UR4 ;  /* 0x00000004ff047e24 */ /* 0x000fe2000f8e00ff */
[----:B------:R0:W1:Y:S01]  /*1670*/  LDC.64 R14, c[0x4][R0] ;  /* 0x01000000000e7b82 */ /* 0x0000620000000a00 */
[----:B------:R-:W-:Y:S01]  /*1680*/  IMAD.U32 R5, RZ, RZ, UR5 ;  /* 0x00000005ff057e24 */ /* 0x000fe2000f8e00ff */
[----:B------:R-:W-:Y:S01]  /*1690*/  ULDC.64 UR4, c[0x4][0x78] ;  /* 0x01001e0000047ab9 */ /* 0x000fe20000000a00 */
[----:B------:R-:W-:Y:S02]  /*16a0*/  IMAD.U32 R10, RZ, RZ, UR6 ;  /* 0x00000006ff0a7e24 */ /* 0x000fe4000f8e00ff */
[----:B------:R-:W-:Y:S02]  /*16b0*/  IMAD.U32 R6, RZ, RZ, UR4 ;  /* 0x00000004ff067e24 */ /* 0x000fe4000f8e00ff */
[----:B------:R-:W-:-:S02]  /*16c0*/  IMAD.U32 R7, RZ, RZ, UR5 ;  /* 0x00000005ff077e24 */ /* 0x000fc4000f8e00ff */
[----:B------:R-:W-:Y:S02]  /*16d0*/  IMAD.U32 R11, RZ, RZ, UR7 ;  /* 0x00000007ff0b7e24 */ /* 0x000fe4000f8e00ff */
[----:B------:R-:W-:Y:S02]  /*16e0*/  IMAD.MOV.U32 R8, RZ, RZ, 0x70 ;  /* 0x00000070ff087424 */ /* 0x000fe400078e00ff */
[----:B------:R-:W-:Y:S02]  /*16f0*/  IMAD.MOV.U32 R12, RZ, RZ, 0x1 ;  /* 0x00000001ff0c7424 */ /* 0x000fe400078e00ff */
[----:B0-----:R-:W-:-:S07]  /*1700*/  IMAD.MOV.U32 R13, RZ, RZ, RZ ;  /* 0x000000ffff0d7224 */ /* 0x001fce00078e00ff */
[----:B------:R-:W-:-:S07]  /*1710*/  LEPC R20, `(.L_x_16) ;  /* 0x000000001014794e */ /* 0x000fce0000000000 */
[----:B-1---5:R-:W-:Y:S05]  /*1720*/  CALL.ABS.NOINC R14 ;  /* 0x000000000e007343 */ /* 0x022fea0003c00000 */
.L_x_16:
[----:B------:R-:W-:-:S04]  /*1730*/  IMAD.U32 R26, RZ, RZ, UR45 ;  /* 0x0000002dff1a7e24 */ /* 0x000fc8000f8e00ff */
[----:B------:R-:W-:-:S05]  /*1740*/  VIADD R26, R26, 0x18800 ;  /* 0x000188001a1a7836 */ /* 0x000fca0000000000 */
[----:B------:R-:W-:-:S13]  /*1750*/  LOP3.LUT P0, RZ, R26, 0x3ff, RZ, 0xc0, !PT ;  /* 0x000003ff1aff7812 */ /* 0x000fda000780c0ff */
[----:B------:R-:W-:Y:S05]  /*1760*/  @!P0 BRA `(.L_x_17) ;  /* 0x00000000007c8947 */ /* 0x000fea0003800000 */
[----:B------:R-:W-:Y:S01]  /*1770*/  MOV R24, 0x0 ;  /* 0x0000000000187802 */ /* 0x000fe20000000f00 */
[----:B------:R-:W-:Y:S01]  /*1780*/  ULDC.64 UR4, c[0x4][0x70] ;  /* 0x01001c0000047ab9 */ /* 0x000fe20000000a00 */
[----:B------:R-:W-:Y:S01]  /*1790*/  ULDC.64 UR6, c[0x4][0x78] ;  /* 0x01001e0000067ab9 */ /* 0x000fe20000000a00 */
[----:B------:R-:W-:Y:S01]  /*17a0*/  IMAD.U32 R4, RZ, RZ, UR4 ;  /* 0x00000004ff047e24 */ /* 0x000fe2000f8e00ff */
[----:B------:R1:W2:Y:S01]  /*17b0*/  LDC.64 R14, c[0x4][R24] ;  /* 0x01000000180e7b82 */ /* 0x0002a20000000a00 */
        /* <DEDUP_REMOVED lines=8> */
[----:B-1----:R-:W-:-:S07]  /*1840*/  IMAD.MOV.U32 R13, RZ, RZ, RZ ;  /* 0x000000ffff0d7224 */ /* 0x002fce00078e00ff */
[----:B------:R-:W-:-:S07]  /*1850*/  LEPC R20, `(.L_x_18) ;  /* 0x000000001014794e */ /* 0x000fce0000000000 */
[----:B0-2--5:R-:W-:Y:S05]  /*1860*/  CALL.ABS.NOINC R14 ;  /* 0x000000000e007343 */ /* 0x025fea0003c00000 */
.L_x_18:
[----:B------:R-:W0:Y:S01]  /*1870*/  LDC.64 R24, c[0x4][R24] ;  /* 0x0100000018187b82 */ /* 0x000e220000000a00 */
[----:B------:R-:W-:Y:S01]  /*1880*/  ULDC.64 UR4, c[0x4][0x70] ;  /* 0x01001c0000047ab9 */ /* 0x000fe20000000a00 */
[----:B------:R-:W-:Y:S01]  /*1890*/  ULDC.64 UR6, c[0x4][0x10] ;  /* 0x0100040000067ab9 */ /* 0x000fe20000000a00 */
[----:B------:R-:W-:Y:S02]  /*18a0*/  IMAD.U32 R4, RZ, RZ, UR4 ;  /* 0x00000004ff047e24 */ /* 0x000fe4000f8e00ff */
        /* <DEDUP_REMOVED lines=8> */
[----:B------:R-:W-:-:S07]  /*1930*/  IMAD.MOV.U32 R13, RZ, RZ, RZ ;  /* 0x000000ffff0d7224 */ /* 0x000fce00078e00ff */
[----:B------:R-:W-:-:S07]  /*1940*/  LEPC R20, `(.L_x_17) ;  /* 0x000000001014794e */ /* 0x000fce0000000000 */
[----:B0-----:R-:W-:Y:S05]  /*1950*/  CALL.ABS.NOINC R24 ;  /* 0x0000000018007343 */ /* 0x001fea0003c00000 */
.L_x_17:
[----:B0-----:R-:W-:Y:S01]  /*1960*/  IMAD.U32 R0, RZ, RZ, UR42 ;  /* 0x0000002aff007e24 */ /* 0x001fe2000f8e00ff */
[----:B------:R-:W-:-:S04]  /*1970*/  UMOV UR4, 0xffffffff ;  /* 0xffffffff00047882 */ /* 0x000fc80000000000 */
[----:B------:R-:W-:Y:S01]  /*1980*/  ISETP.NE.AND P0, PT, R0, 0x3, PT ;  /* 0x000000030000780c */ /* 0x000fe20003f05270 */
[----:B------:R-:W-:-:S12]  /*1990*/  BRA.DIV UR4, `(.L_x_19) ;  /* 0x0000006204007947 */ /* 0x000fd8000b800000 */
.L_x_134:
[----:B------:R-:W-:Y:S05]  /*19a0*/  @!P0 BRA `(.L_x_20) ;  /* 0x0000000000048947 */ /* 0x000fea0003800000 */
[----:B------:R-:W-:Y:S01]  /*19b0*/  BPT.TRAP 0x1 ;  /* 0x000000040000795c */ /* 0x000fe20000300000 */
.L_x_20:
[----:B------:R-:W-:Y:S02]  /*19c0*/  IMAD.U32 R3, RZ, RZ, UR40 ;  /* 0x00000028ff037e24 */ /* 0x000fe4000f8e00ff */
[----:B------:R-:W-:-:S03]  /*19d0*/  IMAD.U32 R0, RZ, RZ, UR41 ;  /* 0x00000029ff007e24 */ /* 0x000fc6000f8e00ff */
[----:B------:R-:W-:Y:S02]  /*19e0*/  LEA R3, R3, UR45, 0x3 ;  /* 0x0000002d03037c11 */ /* 0x000fe4000f8e18ff */
[----:B------:R-:W-:-:S04]  /*19f0*/  SHF.L.U32 R0, R0, 0x1f, RZ ;  /* 0x0000001f00007819 */ /* 0x000fc800000006ff */
[----:B------:R0:W1:Y:S01]  /*1a00*/  SYNCS.PHASECHK.TRANS64.TRYWAIT P1, [R3+URZ], R0 ;  /* 0x00000000030075a7 */ /* 0x000062000802017f */
[----:B------:R-:W-:Y:S05]  /*1a10*/  @!P0 BRA `(.L_x_21) ;  /* 0x0000000000048947 */ /* 0x000fea0003800000 */
[----:B------:R-:W-:Y:S01]  /*1a20*/  BPT.TRAP 0x1 ;  /* 0x000000040000795c */ /* 0x000fe20000300000 */
.L_x_21:
[----:B-1----:R-:W-:Y:S05]  /*1a30*/  @P1 BRA `(.L_x_22) ;  /* 0x0000000000081947 */ /* 0x002fea0003800000 */
[----:B------:R-:W1:Y:S02]  /*1a40*/  SYNCS.PHASECHK.TRANS64.TRYWAIT P1, [R3+URZ], R0 ;  /* 0x00000000030075a7 */ /* 0x000e64000802017f */
[----:B-1----:R-:W-:Y:S05]  /*1a50*/  @!P1 BRA `(.L_x_23) ;  /* 0x0000005c00ec9947 */ /* 0x002fea0003800000 */
.L_x_22:
[----:B------:R-:W-:-:S04]  /*1a60*/  UIADD3 UR4, UR40, 0x1, URZ ;  /* 0x0000000128047890 */ /* 0x000fc8000fffe03f */
[----:B------:R-:W-:Y:S02]  /*1a70*/  UISETP.NE.AND UP0, UPT, UR4, 0x3, UPT ;  /* 0x000000030400788c */ /* 0x000fe4000bf05270 */
[----:B01----:R-:W-:Y:S02]  /*1a80*/  IMAD.U32 R0, RZ, RZ, UR4 ;  /* 0x00000004ff007e24 */ /* 0x003fe4000f8e00ff */
[----:B------:R-:W-:Y:S02]  /*1a90*/  USEL UR4, URZ, 0x1, UP0 ;  /* 0x000000013f047887 */ /* 0x000fe40008000000 */
[----:B------:R-:W-:Y:S02]  /*1aa0*/  PLOP3.LUT P1, PT, PT, PT, UP0, 0x80, 0x0 ;  /* 0x000000000000781c */ /* 0x000fe40003f2f008 */
[----:B------:R-:W-:Y:S02]  /*1ab0*/  ULOP3.LUT UR4, UR41, UR4, URZ, 0x3c, !UPT ;  /* 0x0000000429047292 */ /* 0x000fe4000f8e3c3f */
[----:B------:R-:W-:-:S04]  /*1ac0*/  SEL R0, R0, RZ, P1 ;  /* 0x000000ff00007207 */ /* 0x000fc80000800000 */
[----:B------:R-:W-:Y:S01]  /*1ad0*/  IMAD.U32 R8, RZ, RZ, UR4 ;  /* 0x00000004ff087e24 */ /* 0x000fe2000f8e00ff */
[----:B------:R-:W-:Y:S06]  /*1ae0*/  @!P0 BRA `(.L_x_24) ;  /* 0x0000000000048947 */ /* 0x000fec0003800000 */
[----:B------:R-:W-:Y:S01]  /*1af0*/  BPT.TRAP 0x1 ;  /* 0x000000040000795c */ /* 0x000fe20000300000 */
.L_x_24:
[----:B------:R-:W-:Y:S01]  /*1b00*/  IMAD.U32 R3, RZ, RZ, UR40 ;  /* 0x00000028ff037e24 */ /* 0x000fe2000f8e00ff */
[----:B------:R-:W-:Y:S02]  /*1b10*/  ISETP.NE.AND P3, PT, R77, RZ, PT ;  /* 0x000000ff4d00720c */ /* 0x000fe40003f65270 */
[----:B------:R-:W-:Y:S01]  /*1b20*/  SHF.L.U32 R6, R8, 0x1f, RZ ;  /* 0x0000001f08067819 */ /* 0x000fe200000006ff */
[----:B------:R-:W-:Y:S01]  /*1b30*/  IMAD R3, R3, 0x2000, R68 ;  /* 0x0000200003037824 */ /* 0x000fe200078e0244 */
[----:B------:R-:W-:-:S04]  /*1b40*/  ISETP.NE.AND P2, PT, RZ, UR43, PT ;  /* 0x0000002bff007c0c */ /* 0x000fc8000bf45270 */
[----:B------:R-:W-:Y:S02]  /*1b50*/  LEA R4, R3, UR45, 0x2 ;  /* 0x0000002d03047c11 */ /* 0x000fe4000f8e10ff */
[----:B------:R-:W-:-:S03]  /*1b60*/  LEA R3, R0, UR45, 0x3 ;  /* 0x0000002d00037c11 */ /* 0x000fc6000f8e18ff */
[C---:B------:R-:W-:Y:S01]  /*1b70*/  VIADD R7, R4.reuse, 0x800 ;  /* 0x0000080004077836 */ /* 0x040fe20000000000 */
[----:B------:R0:W1:Y:S01]  /*1b80*/  SYNCS.PHASECHK.TRANS64.TRYWAIT P1, [R3+URZ], R6 ;  /* 0x00000006030075a7 */ /* 0x000062000802017f */
[----:B------:R-:W-:Y:S01]  /*1b90*/  VIADD R5, R4, 0x890 ;  /* 0x0000089004057836 */ /* 0x000fe20000000000 */
[----:B------:R0:W2:Y:S01]  /*1ba0*/  LDS R72, [R4+0x800] ;  /* 0x0008000004487984 */ /* 0x0000a20000000800 */
[----:B------:R-:W-:-:S07]  /*1bb0*/  @P3 VIADD R5, R7, 0x70 ;  /* 0x0000007007053836 */ /* 0x000fce0000000000 */
[----:B------:R-:W-:Y:S05]  /*1bc0*/  WARPSYNC.ALL ;  /* 0x0000000000007948 */ /* 0x000fea0003800000 */
[----:B------:R-:W-:Y:S04]  /*1bd0*/  LDS R73, [R4+0x1800] ;  /* 0x0018000004497984 */ /* 0x000fe80000000800 */
[----:B------:R-:W-:Y:S04]  /*1be0*/  LDS R80, [R4+0x900] ;  /* 0x0009000004507984 */ /* 0x000fe80000000800 */
[----:B------:R-:W-:Y:S04]  /*1bf0*/  LDS R81, [R4+0x1900] ;  /* 0x0019000004517984 */ /* 0x000fe80000000800 */
[----:B------:R-:W-:Y:S04]  /*1c00*/  LDS R74, [R5] ;  /* 0x00000000054a7984 */ /* 0x000fe80000000800 */
[----:B------:R-:W2:Y:S04]  /*1c10*/  LDS R75, [R5+0x1000] ;  /* 0x00100000054b7984 */ /* 0x000ea80000000800 */
[----:B------:R-:W-:Y:S04]  /*1c20*/  LDS R82, [R5+0x100] ;  /* 0x0001000005527984 */ /* 0x000fe80000000800 */
[----:B------:R-:W3:Y:S01]  /*1c30*/  LDS R83, [R5+0x1100] ;  /* 0x0011000005537984 */ /* 0x000ee20000000800 */
[----:B------:R-:W-:Y:S01]  /*1c40*/  R2UR UR4, R26 ;  /* 0x000000001a0472ca */ /* 0x000fe200000e0000 */
[----:B------:R-:W-:Y:S01]  /*1c50*/  UMOV UR7, 0x40000040 ;  /* 0x4000004000077882 */ /* 0x000fe20000000000 */
[----:B--2---:R-:W-:-:S11]  /*1c60*/  WARPGROUP.ARRIVE ;  /* 0x00000000000079c5 */ /* 0x004fd60000000000 */
[----:B------:R-:W-:-:S04]  /*1c70*/  USHF.R.U32.HI UR4, URZ, 0x4, UR4 ;  /* 0x000000043f047899 */ /* 0x000fc80008011604 */
[----:B------:R-:W-:-:S04]  /*1c80*/  ULOP3.LUT UR4, UR4, 0x3fff, URZ, 0xc0, !UPT ;  /* 0x00003fff04047892 */ /* 0x000fc8000f8ec03f */
[----:B------:R-:W-:-:S04]  /*1c90*/  ULOP3.LUT UR4, UR4, 0x10000, URZ, 0xfc, !UPT ;  /* 0x0001000004047892 */ /* 0x000fc8000f8efc3f */
[----:B------:R-:W-:-:S07]  /*1ca0*/  ULEA UR5, UR40, UR4, 0xb ;  /* 0x0000000428057291 */ /* 0x000fce000f8e583f */
[----:B------:R-:W-:Y:S02]  /*1cb0*/  UMOV UR6, UR5 ;  /* 0x0000000500067c82 */ /* 0x000fe40008000000 */
[----:B------:R-:W-:Y:S01]  /*1cc0*/  HGMMA.64x64x8.F32.TF32 R24, R72, gdesc[UR4], RZ, !UPT, gsb0 ;  /* 0x04e0000448187df0 */ /* 0x000fe2000c0028ff */
[----:B------:R-:W-:Y:S01]  /*1cd0*/  UIADD3 UR6, UR5, 0x2, URZ ;  /* 0x0000000205067890 */ /* 0x000fe2000fffe03f */
[----:B------:R-:W-:Y:S01]  /*1ce0*/  UMOV UR7, 0x40000040 ;  /* 0x4000004000077882 */ /* 0x000fe20000000000 */
[----:B------:R-:W-:Y:S02]  /*1cf0*/  WARPGROUP.DEPBAR.LE gsb0, 0x0 ;  /* 0x00008000000079c5 */ /* 0x000fe40000010000 */
[----:B---3--:R-:W-:-:S06]  /*1d00*/  WARPGROUP.ARRIVE ;  /* 0x00000000000079c5 */ /* 0x008fcc0000000000 */
[----:B------:R-:W-:Y:S01]  /*1d10*/  HGMMA.64x64x8.F32.TF32 R24, R80, gdesc[UR4], R24, gsb0 ;  /* 0x04e0000450187df0 */ /* 0x000fe20008002818 */
[----:B------:R-:W-:Y:S01]  /*1d20*/  UIADD3 UR6, UR5, 0x4, URZ ;  /* 0x0000000405067890 */ /* 0x000fe2000fffe03f */
[----:B------:R-:W-:Y:S01]  /*1d30*/  UMOV UR7, 0x40000040 ;  /* 0x4000004000077882 */ /* 0x000fe20000000000 */
[----:B------:R-:W-:Y:S02]  /*1d40*/  WARPGROUP.DEPBAR.LE gsb0, 0x0 ;  /* 0x00008000000079c5 */ /* 0x000fe40000010000 */
[----:B------:R-:W-:Y:S04]  /*1d50*/  LDS R72, [R4+0xa00] ;  /* 0x000a000004487984 */ /* 0x000fe80000000800 */
[----:B------:R-:W-:Y:S04]  /*1d60*/  LDS R73, [R4+0x1a00] ;  /* 0x001a000004497984 */ /* 0x000fe80000000800 */
[----:B------:R-:W-:Y:S04]  /*1d70*/  LDS R74, [R5+0x200] ;  /* 0x00020000054a7984 */ /* 0x000fe80000000800 */
[----:B------:R-:W2:Y:S02]  /*1d80*/  LDS R75, [R5+0x1200] ;  /* 0x00120000054b7984 */ /* 0x000ea40000000800 */
[----:B--2---:R-:W-:-:S06]  /*1d90*/  WARPGROUP.ARRIVE ;  /* 0x00000000000079c5 */ /* 0x004fcc0000000000 */
        /* <DEDUP_REMOVED lines=117> */
[----:B------:R-:W-:Y:S03]  /*24f0*/  HGMMA.64x64x8.F32.TF32 R24, R72, gdesc[UR4], R24, gsb0 ;  /* 0x04e0000448187df0 */ /* 0x000fe60008002818 */
[----:B------:R-:W-:Y:S02]  /*2500*/  WARPGROUP.DEPBAR.LE gsb0, 0x0 ;  /* 0x00008000000079c5 */ /* 0x000fe40000010000 */
[----:B------:R-:W-:Y:S05]  /*2510*/  @!P2 BRA `(.L_x_25) ;  /* 0x000000180050a947 */ /* 0x000fea0003800000 */
[----:B------:R-:W-:Y:S05]  /*2520*/  @!P0 BRA `(.L_x_26) ;  /* 0x0000000000048947 */ /* 0x000fea0003800000 */
[----:B------:R-:W-:Y:S01]  /*2530*/  BPT.TRAP 0x1 ;  /* 0x000000040000795c */ /* 0x000fe20000300000 */
.L_x_26:
[----:B------:R-:W-:-:S04]  /*2540*/  IMAD.SHL.U32 R7, R0, 0x2000, RZ ;  /* 0x0000200000077824 */ /* 0x000fc800078e00ff */
[----:B0-----:R-:W-:-:S05]  /*2550*/  IMAD.IADD R4, R68, 0x1, R7 ;  /* 0x0000000144047824 */ /* 0x001fca00078e0207 */
[----:B------:R-:W-:-:S05]  /*2560*/  LEA R4, R4, UR45, 0x2 ;  /* 0x0000002d04047c11 */ /* 0x000fca000f8e10ff */
[C---:B------:R-:W-:Y:S02]  /*2570*/  VIADD R9, R4.reuse, 0x800 ;  /* 0x0000080004097836 */ /* 0x040fe40000000000 */
[----:B------:R-:W-:Y:S02]  /*2580*/  VIADD R5, R4, 0x890 ;  /* 0x0000089004057836 */ /* 0x000fe40000000000 */
[----:B------:R-:W-:Y:S01]  /*2590*/  @P3 VIADD R5, R9, 0x70 ;  /* 0x0000007009053836 */ /* 0x000fe20000000000 */
[----:B-1----:R-:W-:Y:S06]  /*25a0*/  @P1 BRA `(.L_x_27) ;  /* 0x0000000000081947 */ /* 0x002fec0003800000 */
[----:B------:R-:W0:Y:S02]  /*25b0*/  SYNCS.PHASECHK.TRANS64.TRYWAIT P1, [R3+URZ], R6 ;  /* 0x00000006030075a7 */ /* 0x000e24000802017f */
[----:B0-----:R-:W-:Y:S05]  /*25c0*/  @!P1 BRA `(.L_x_28) ;  /* 0x0000005400249947 */ /* 0x001fea0003800000 */
.L_x_27:
[----:B0-----:R-:W0:Y:S01]  /*25d0*/  LDC R3, c[0x0][0x28c] ;  /* 0x0000a300ff037b82 */ /* 0x001e220000000800 */
[----:B------:R1:W2:Y:S01]  /*25e0*/  LDS R80, [R4+0x800] ;  /* 0x0008000004507984 */ /* 0x0002a20000000800 */
[----:B------:R-:W-:-:S03]  /*25f0*/  UMOV UR5, UR40 ;  /* 0x0000002800057c82 */ /* 0x000fc60008000000 */
[----:B------:R1:W3:Y:S04]  /*2600*/  LDS R81, [R4+0x1800] ;  /* 0x0018000004517984 */ /* 0x0002e80000000800 */
[----:B------:R1:W4:Y:S04]  /*2610*/  LDS R82, [R5] ;  /* 0x0000000005527984 */ /* 0x0003280000000800 */
[----:B------:R1:W1:Y:S01]  /*2620*/  LDS R83, [R5+0x1000] ;  /* 0x0010000005537984 */ /* 0x0002620000000800 */
[----:B0-----:R-:W-:-:S13]  /*2630*/  ISETP.GE.AND P1, PT, R3, 0x101, PT ;  /* 0x000001010300780c */ /* 0x001fda0003f26270 */
[----:B-1234-:R-:W-:Y:S05]  /*2640*/  @!P1 BRA `(.L_x_29) ;  /* 0x0000000c00149947 */ /* 0x01efea0003800000 */
[----:B------:R-:W-:Y:S01]  /*2650*/  R2UR UR9, R0 ;  /* 0x00000000000972ca */ /* 0x000fe200000e0000 */
[----:B------:R-:W-:Y:S01]  /*2660*/  IMAD.U32 R3, RZ, RZ, UR43 ;  /* 0x0000002bff037e24 */ /* 0x000fe2000f8e00ff */
[----:B------:R-:W-:-:S13]  /*2670*/  UMOV UR5, UR40 ;  /* 0x0000002800057c82 */ /* 0x000fda0008000000 */
.L_x_37:
[----:B------:R-:W-:-:S04]  /*2680*/  UIADD3 UR6, UR9, 0x1, URZ ;  /* 0x0000000109067890 */ /* 0x000fc8000fffe03f */
[----:B------:R-:W-:-:S04]  /*2690*/  UISETP.NE.AND UP0, UPT, UR6, 0x3, UPT ;  /* 0x000000030600788c */ /* 0x000fc8000bf05270 */
[----:B------:R-:W-:Y:S02]  /*26a0*/  USEL UR7, URZ, 0x1, UP0 ;  /* 0x000000013f077887 */ /* 0x000fe40008000000 */
[----:B------:R-:W-:-:S04]  /*26b0*/  USEL UR6, UR6, URZ, UP0 ;  /* 0x0000003f06067287 */ /* 0x000fc80008000000 */
[----:B------:R-:W-:Y:S02]  /*26c0*/  LOP3.LUT R8, R8, UR7, RZ, 0x3c, !PT ;  /* 0x0000000708087c12 */ /* 0x000fe4000f8e3cff */
[----:B------:R-:W-:Y:S01]  /*26d0*/  IMAD.U32 R0, RZ, RZ, UR6 ;  /* 0x00000006ff007e24 */ /* 0x000fe2000f8e00ff */
[----:B0-----:R-:W-:Y:S06]  /*26e0*/  @!P0 BRA `(.L_x_30) ;  /* 0x0000000000048947 */ /* 0x001fec0003800000 */
[----:B------:R-:W-:Y:S01]  /*26f0*/  BPT.TRAP 0x1 ;  /* 0x000000040000795c */ /* 0x000fe20000300000 */
.L_x_30:
[----:B------:R-:W-:Y:S01]  /*2700*/  LEA R6, R0, UR45, 0x3 ;  /* 0x0000002d00067c11 */ /* 0x000fe2000f8e18ff */
[----:B------:R-:W-:Y:S01]  /*2710*/  ULEA UR8, UR9, UR4, 0xb ;  /* 0x0000000409087291 */ /* 0x000fe2000f8e583f */
[----:B------:R-:W-:Y:S01]  /*2720*/  SHF.L.U32 R9, R8, 0x1f, RZ ;  /* 0x0000001f08097819 */ /* 0x000fe200000006ff */
[----:B------:R-:W-:Y:S01]  /*2730*/  UMOV UR7, 0x40000040 ;  /* 0x4000004000077882 */ /* 0x000fe20000000000 */
[----:B------:R-:W-:Y:S01]  /*2740*/  IMAD.U32 R5, RZ, RZ, UR9 ;  /* 0x00000009ff057e24 */ /* 0x000fe2000f8e00ff */
[----:B------:R-:W-:Y:S01]  /*2750*/  ISETP.NE.AND P3, PT, R77, RZ, PT ;  /* 0x000000ff4d00720c */ /* 0x000fe20003f65270 */
[----:B------:R0:W1:Y:S01]  /*2760*/  SYNCS.PHASECHK.TRANS64.TRYWAIT P1, [R6+URZ], R9 ;  /* 0x00000009060075a7 */ /* 0x000062000802017f */
[----:B------:R-:W-:Y:S01]  /*2770*/  WARPGROUP.ARRIVE ;  /* 0x00000000000079c5 */ /* 0x000fe20000000000 */
[----:B------:R-:W-:Y:S01]  /*2780*/  UMOV UR6, UR8 ;  /* 0x0000000800067c82 */ /* 0x000fe20008000000 */
[----:B------:R-:W-:-:S04]  /*2790*/  IMAD R4, R5, 0x2000, R68 ;  /* 0x0000200005047824 */ /* 0x000fc800078e0244 */
[----:B------:R-:W-:Y:S01]  /*27a0*/  HGMMA.64x64x8.F32.TF32 R24, R80, gdesc[UR4], R24, gsb0 ;  /* 0x04e0000450187df0 */ /* 0x000fe20008002818 */
[----:B------:R-:W-:Y:S01]  /*27b0*/  LEA R7, R4, UR45, 0x2 ;  /* 0x0000002d04077c11 */ /* 0x000fe2000f8e10ff */
[----:B------:R-:W-:Y:S01]  /*27c0*/  UIADD3 UR6, UR8, 0x2, URZ ;  /* 0x0000000208067890 */ /* 0x000fe2000fffe03f */
[----:B------:R-:W-:-:S03]  /*27d0*/  UMOV UR7, 0x40000040 ;  /* 0x4000004000077882 */ /* 0x000fc60000000000 */
[C---:B------:R-:W-:Y:S02]  /*27e0*/  VIADD R4, R7.reuse, 0x900 ;  /* 0x0000090007047836 */ /* 0x040fe40000000000 */
[----:B------:R-:W-:Y:S02]  /*27f0*/  VIADD R5, R7, 0x990 ;  /* 0x0000099007057836 */ /* 0x000fe40000000000 */
[----:B------:R-:W-:Y:S01]  /*2800*/  @P3 VIADD R5, R4, 0x70 ;  /* 0x0000007004053836 */ /* 0x000fe20000000000 */
[----:B------:R-:W-:Y:S02]  /*2810*/  WARPGROUP.DEPBAR.LE gsb0, 0x0 ;  /* 0x00008000000079c5 */ /* 0x000fe40000010000 */
[----:B------:R-:W-:Y:S04]  /*2820*/  LDS R72, [R7+0x900] ;  /* 0x0009000007487984 */ /* 0x000fe80000000800 */
[----:B------:R-:W-:Y:S04]  /*2830*/  LDS R73, [R7+0x1900] ;  /* 0x0019000007497984 */ /* 0x000fe80000000800 */
[----:B------:R-:W-:Y:S04]  /*2840*/  LDS R74, [R5] ;  /* 0x00000000054a7984 */ /* 0x000fe80000000800 */
[----:B------:R-:W2:Y:S02]  /*2850*/  LDS R75, [R5+0x1000] ;  /* 0x00100000054b7984 */ /* 0x000ea40000000800 */
[----:B--2---:R-:W-:-:S06]  /*2860*/  WARPGROUP.ARRIVE ;  /* 0x00000000000079c5 */ /* 0x004fcc0000000000 */
[----:B------:R-:W-:Y:S03]  /*2870*/  HGMMA.64x64x8.F32.TF32 R24, R72, gdesc[UR4], R24, gsb0 ;  /* 0x04e0000448187df0 */ /* 0x000fe60008002818 */
[----:B------:R-:W-:Y:S02]  /*2880*/  WARPGROUP.DEPBAR.LE gsb0, 0x0 ;  /* 0x00008000000079c5 */ /* 0x000fe40000010000 */
[----:B------:R0:W2:Y:S04]  /*2890*/  LDS R72, [R7+0xa00] ;  /* 0x000a000007487984 */ /* 0x0000a80000000800 */
[----:B------:R0:W3:Y:S04]  /*28a0*/  LDS R73, [R7+0x1a00] ;  /* 0x001a000007497984 */ /* 0x0000e80000000800 */
[----:B------:R0:W4:Y:S04]  /*28b0*/  LDS R74, [R5+0x100] ;  /* 0x00010000054a7984 */ /* 0x0001280000000800 */
[----:B------:R0:W0:Y:S01]  /*28c0*/  LDS R75, [R5+0x1100] ;  /* 0x00110000054b7984 */ /* 0x0000220000000800 */
[----:B-1----:R-:W-:Y:S05]  /*28d0*/  @!P0 BRA `(.L_x_31) ;  /* 0x0000000000048947 */ /* 0x002fea0003800000 */
[----:B------:R-:W-:Y:S01]  /*28e0*/  BPT.TRAP 0x1 ;  /* 0x000000040000795c */ /* 0x000fe20000300000 */
.L_x_31:
[----:B------:R-:W-:Y:S02]  /*28f0*/  UISETP.GT.U32.AND UP0, UPT, UR38, 0x1, UPT ;  /* 0x000000012600788c */ /* 0x000fe4000bf04070 */
[----:B------:R-:W-:-:S04]  /*2900*/  ULEA UR6, UR5, UR45, 0x3 ;  /* 0x0000002d05067291 */ /* 0x000fc8000f8e183f */
[----:B------:R-:W-:Y:S01]  /*2910*/  UIADD3 UR6, UR6, 0x18, URZ ;  /* 0x0000001806067890 */ /* 0x000fe2000fffe03f */
[----:B------:R-:W-:-:S03]  /*2920*/  PLOP3.LUT P2, PT, PT, PT, UP0, 0x80, 0x0 ;  /* 0x000000000000781c */ /* 0x000fc60003f4f008 */
[----:B------:R-:W-:-:S09]  /*2930*/  UPRMT UR6, URZ, 0x654, UR6 ;  /* 0x000006543f067896 */ /* 0x000fd20008000006 */
[----:B------:R-:W-:Y:S01]  /*2940*/  SYNCS.ARRIVE.TRANS64.RED.A1T0 RZ, [UR6], RZ ;  /* 0x000000ffffff79a7 */ /* 0x000fe20008100406 */
[----:B------:R-:W-:Y:S05]  /*2950*/  @P2 BRA `(.L_x_32) ;  /* 0x0000000000042947 */ /* 0x000fea0003800000 */
[----:B------:R-:W-:Y:S01]  /*2960*/  BPT.TRAP 0x1 ;  /* 0x000000040000795c */ /* 0x000fe20000300000 */
.L_x_32:
[----:B------:R-:W-:Y:S01]  /*2970*/  UIADD3 UR6, UR8, 0x4, URZ ;  /* 0x0000000408067890 */ /* 0x000fe2000fffe03f */
[----:B0-234-:R-:W-:Y:S01]  /*2980*/  WARPGROUP.ARRIVE ;  /* 0x00000000000079c5 */ /* 0x01dfe20000000000 */
[----:B------:R-:W-:Y:S01]  /*2990*/  UMOV UR7, 0x40000040 ;  /* 0x4000004000077882 */ /* 0x000fe20000000000 */
[----:B------:R-:W-:-:S04]  /*29a0*/  UIADD3 UR5, UR5, 0x1, URZ ;  /* 0x0000000105057890 */ /* 0x000fc8000fffe03f */
[----:B------:R-:W-:-:S05]  /*29b0*/  UISETP.NE.AND UP0, UPT, UR5, 0x3, UPT ;  /* 0x000000030500788c */ /* 0x000fca000bf05270 */
[----:B------:R-:W-:Y:S01]  /*29c0*/  HGMMA.64x64x8.F32.TF32 R24, R72, gdesc[UR4], R24, gsb0 ;  /* 0x04e0000448187df0 */ /* 0x000fe20008002818 */
[----:B------:R-:W-:Y:S01]  /*29d0*/  UIADD3 UR6, UR8, 0x6, URZ ;  /* 0x0000000608067890 */ /* 0x000fe2000fffe03f */
[----:B------:R-:W-:Y:S01]  /*29e0*/  UMOV UR7, 0x40000040 ;  /* 0x4000004000077882 */ /* 0x000fe20000000000 */
[----:B------:R-:W-:Y:S01]  /*29f0*/  USEL UR5, UR5, URZ, UP0 ;  /* 0x0000003f05057287 */ /* 0x000fe20008000000 */
[----:B------:R-:W-:Y:S02]  /*2a00*/  WARPGROUP.DEPBAR.LE gsb0, 0x0 ;  /* 0x00008000000079c5 */ /* 0x000fe40000010000 */
[----:B------:R-:W-:Y:S04]  /*2a10*/  LDS R72, [R7+0xb00] ;  /* 0x000b000007487984 */ /* 0x000fe80000000800 */
[----:B------:R-:W-:Y:S04]  /*2a20*/  LDS R73, [R7+0x1b00] ;  /* 0x001b000007497984 */ /* 0x000fe80000000800 */
[----:B------:R-:W-:Y:S04]  /*2a30*/  LDS R74, [R5+0x200] ;  /* 0x00020000054a7984 */ /* 0x000fe80000000800 */
[----:B------:R-:W0:Y:S02]  /*2a40*/  LDS R75, [R5+0x1200] ;  /* 0x00120000054b7984 */ /* 0x000e240000000800 */
[----:B0-----:R-:W-:-:S06]  /*2a50*/  WARPGROUP.ARRIVE ;  /* 0x00000000000079c5 */ /* 0x001fcc0000000000 */
[----:B------:R-:W-:Y:S01]  /*2a60*/  HGMMA.64x64x8.F32.TF32 R24, R72, gdesc[UR4], R24, gsb0 ;  /* 0x04e0000448187df0 */ /* 0x000fe20008002818 */
[----:B------:R-:W-:Y:S01]  /*2a70*/  UIADD3 UR6, UR8, 0x200, URZ ;  /* 0x0000020008067890 */ /* 0x000fe2000fffe03f */
[----:B------:R-:W-:Y:S01]  /*2a80*/  UMOV UR7, 0x40000040 ;  /* 0x4000004000077882 */ /* 0x000fe20000000000 */
        /* <DEDUP_REMOVED lines=96> */
[----:B------:R-:W-:Y:S03]  /*3090*/  HGMMA.64x64x8.F32.TF32 R24, R72, gdesc[UR4], R24, gsb0 ;  /* 0x04e0000448187df0 */ /* 0x000fe60008002818 */
[----:B------:R-:W-:Y:S02]  /*30a0*/  WARPGROUP.DEPBAR.LE gsb0, 0x0 ;  /* 0x00008000000079c5 */ /* 0x000fe40000010000 */
[----:B------:R0:W1:Y:S04]  /*30b0*/  LDS R72, [R7+0x1700] ;  /* 0x0017000007487984 */ /* 0x0000680000000800 */
[----:B------:R0:W2:Y:S04]  /*30c0*/  LDS R73, [R7+0x2700] ;  /* 0x0027000007497984 */ /* 0x0000a80000000800 */
[----:B------:R0:W3:Y:S04]  /*30d0*/  LDS R74, [R5+0xe00] ;  /* 0x000e0000054a7984 */ /* 0x0000e80000000800 */
[----:B------:R0:W4:Y:S01]  /*30e0*/  LDS R75, [R5+0x1e00] ;  /* 0x001e0000054b7984 */ /* 0x0001220000000800 */
[----:B------:R-:W-:Y:S05]  /*30f0*/  @!P0 BRA `(.L_x_33) ;  /* 0x0000000000048947 */ /* 0x000fea0003800000 */
[----:B------:R-:W-:Y:S01]  /*3100*/  BPT.TRAP 0x1 ;  /* 0x000000040000795c */ /* 0x000fe20000300000 */
.L_x_33:
[----:B0-----:R-:W-:Y:S01]  /*3110*/  IMAD.SHL.U32 R7, R0, 0x2000, RZ ;  /* 0x0000200000077824 */ /* 0x001fe200078e00ff */
[----:B------:R-:W-:Y:S03]  /*3120*/  BSSY B0, `(.L_x_34) ;  /* 0x0000009000007945 */ /* 0x000fe60003800000 */
[----:B------:R-:W-:-:S05]  /*3130*/  IMAD.IADD R4, R68, 0x1, R7 ;  /* 0x0000000144047824 */ /* 0x000fca00078e0207 */
[----:B------:R-:W-:-:S05]  /*3140*/  LEA R5, R4, UR45, 0x2 ;  /* 0x0000002d04057c11 */ /* 0x000fca000f8e10ff */
[C---:B------:R-:W-:Y:S02]  /*3150*/  VIADD R10, R5.reuse, 0x800 ;  /* 0x00000800050a7836 */ /* 0x040fe40000000000 */
[----:B------:R-:W-:Y:S02]  /*3160*/  VIADD R4, R5, 0x890 ;  /* 0x0000089005047836 */ /* 0x000fe40000000000 */
[----:B------:R-:W-:Y:S01]  /*3170*/  @P3 VIADD R4, R10, 0x70 ;  /* 0x000000700a043836 */ /* 0x000fe20000000000 */
[----:B------:R-:W-:Y:S06]  /*3180*/  @P1 BRA `(.L_x_35) ;  /* 0x0000000000081947 */ /* 0x000fec0003800000 */
[----:B------:R-:W0:Y:S02]  /*3190*/  SYNCS.PHASECHK.TRANS64.TRYWAIT P1, [R6+URZ], R9 ;  /* 0x00000009060075a7 */ /* 0x000e24000802017f */
[----:B0-----:R-:W-:Y:S05]  /*31a0*/  @!P1 BRA `(.L_x_36) ;  /* 0x0000004800409947 */ /* 0x001fea0003800000 */
.L_x_35:
[----:B------:R-:W-:Y:S05]  /*31b0*/  BSYNC B0 ;  /* 0x0000000000007941 */ /* 0x000fea0003800000 */
.L_x_34:
[----:B------:R0:W0:Y:S01]  /*31c0*/  LDS R80, [R5+0x800] ;  /* 0x0008000005507984 */ /* 0x0000220000000800 */
[----:B------:R-:W-:Y:S05]  /*31d0*/  WARPSYNC.ALL ;  /* 0x0000000000007948 */ /* 0x000fea0003800000 */
[----:B------:R0:W0:Y:S04]  /*31e0*/  LDS R81, [R5+0x1800] ;  /* 0x0018000005517984 */ /* 0x0000280000000800 */
[----:B------:R0:W0:Y:S04]  /*31f0*/  LDS R82, [R4] ;  /* 0x0000000004527984 */ /* 0x0000280000000800 */
[----:B------:R0:W0:Y:S01]  /*3200*/  LDS R83, [R4+0x1000] ;  /* 0x0010000004537984 */ /* 0x0000220000000800 */
[----:B------:R-:W-:Y:S01]  /*3210*/  UIADD3 UR6, UR8, 0x606, URZ ;  /* 0x0000060608067890 */ /* 0x000fe2000fffe03f */
[----:B-1234-:R-:W-:Y:S01]  /*3220*/  WARPGROUP.ARRIVE ;  /* 0x00000000000079c5 */ /* 0x01efe20000000000 */
[----:B------:R-:W-:Y:S01]  /*3230*/  UMOV UR7, 0x40000040 ;  /* 0x4000004000077882 */ /* 0x000fe20000000000 */
[C---:B------:R-:W-:Y:S01]  /*3240*/  ISETP.GT.AND P1, PT, R3.reuse, 0x2, PT ;  /* 0x000000020300780c */ /* 0x040fe20003f24270 */
[----:B------:R-:W-:Y:S01]  /*3250*/  VIADD R3, R3, 0xffffffff ;  /* 0xffffffff03037836 */ /* 0x000fe20000000000 */
[----:B------:R-:W-:-:S04]  /*3260*/  R2UR UR9, R0 ;  /* 0x00000000000972ca */ /* 0x000fc800000e0000 */
[----:B------:R-:W-:Y:S03]  /*3270*/  HGMMA.64x64x8.F32.TF32 R24, R72, gdesc[UR4], R24, gsb0 ;  /* 0x04e0000448187df0 */ /* 0x000fe60008002818 */
[----:B------:R-:W-:-:S04]  /*3280*/  WARPGROUP.DEPBAR.LE gsb0, 0x0 ;  /* 0x00008000000079c5 */ /* 0x000fc80000010000 */
[----:B------:R-:W-:Y:S05]  /*3290*/  @P1 BRA `(.L_x_37) ;  /* 0xfffffff000f81947 */ /* 0x000fea000383ffff */
.L_x_29:
[----:B0-----:R-:W-:Y:S01]  /*32a0*/  IMAD.MOV.U32 R5, RZ, RZ, 0x40000040 ;  /* 0x40000040ff057424 */ /* 0x001fe200078e00ff */
[----:B------:R-:W-:Y:S01]  /*32b0*/  LEA R4, R0, UR4, 0xb ;  /* 0x0000000400047c11 */ /* 0x000fe2000f8e58ff */
[----:B------:R-:W-:Y:S01]  /*32c0*/  WARPGROUP.ARRIVE ;  /* 0x00000000000079c5 */ /* 0x000fe20000000000 */
[----:B------:R-:W-:Y:S01]  /*32d0*/  IMAD.IADD R7, R68, 0x1, R7 ;  /* 0x0000000144077824 */ /* 0x000fe200078e0207 */
[----:B------:R-:W-:Y:S02]  /*32e0*/  ISETP.NE.AND P1, PT, R77, RZ, PT ;  /* 0x000000ff4d00720c */ /* 0x000fe40003f25270 */
[----:B------:R-:W-:Y:S02]  /*32f0*/  R2UR UR6, R4 ;  /* 0x00000000040672ca */ /* 0x000fe400000e0000 */
[----:B------:R-:W-:Y:S02]  /*3300*/  R2UR UR7, R5 ;  /* 0x00000000050772ca */ /* 0x000fe400000e0000 */
[----:B------:R-:W-:Y:S01]  /*3310*/  LEA R3, R7, UR45, 0x2 ;  /* 0x0000002d07037c11 */ /* 0x000fe2000f8e10ff */
[----:B------:R-:W-:-:S04]  /*3320*/  IMAD.MOV.U32 R7, RZ, RZ, 0x40000040 ;  /* 0x40000040ff077424 */ /* 0x000fc800078e00ff */
[C---:B------:R-:W-:Y:S02]  /*3330*/  VIADD R6, R3.reuse, 0x900 ;  /* 0x0000090003067836 */ /* 0x040fe40000000000 */
[----:B------:R-:W-:Y:S02]  /*3340*/  VIADD R0, R3, 0x990 ;  /* 0x0000099003007836 */ /* 0x000fe40000000000 */
[----:B------:R-:W-:Y:S02]  /*3350*/  @P1 VIADD R0, R6, 0x70 ;  /* 0x0000007006001836 */ /* 0x000fe40000000000 */
[----:B------:R-:W-:Y:S01]  /*3360*/  HGMMA.64x64x8.F32.TF32 R24, R80, gdesc[UR4], R24, gsb0 ;  /* 0x04e0000450187df0 */ /* 0x000fe20008002818 */
[----:B------:R-:W-:Y:S01]  /*3370*/  VIADD R6, R4, 0x2 ;  /* 0x0000000204067836 */ /* 0x000fe20000000000 */
[----:B------:R-:W-:-:S04]  /*3380*/  R2UR UR7, R7 ;  /* 0x00000000070772ca */ /* 0x000fc800000e0000 */
[----:B------:R-:W-:Y:S01]  /*3390*/  R2UR UR6, R6 ;  /* 0x00000000060672ca */ /* 0x000fe200000e0000 */
[----:B------:R-:W-:Y:S02]  /*33a0*/  WARPGROUP.DEPBAR.LE gsb0, 0x0 ;  /* 0x00008000000079c5 */ /* 0x000fe40000010000 */
[----:B------:R-:W-:Y:S04]  /*33b0*/  LDS R72, [R3+0x900] ;  /* 0x0009000003487984 */ /* 0x000fe80000000800 */
[----:B------:R-:W-:Y:S04]  /*33c0*/  LDS R73, [R3+0x1900] ;  /* 0x0019000003497984 */ /* 0x000fe80000000800 */
[----:B------:R-:W-:Y:S04]  /*33d0*/  LDS R74, [R0] ;  /* 0x00000000004a7984 */ /* 0x000fe80000000800 */
        /* <DEDUP_REMOVED lines=10> */
.L_x_38:
        /* <DEDUP_REMOVED lines=8> */
.L_x_39:
[----:B------:R-:W-:Y:S01]  /*3500*/  VIADD R6, R4, 0x4 ;  /* 0x0000000404067836 */ /* 0x000fe20000000000 */
[----:B-1234-:R-:W-:Y:S01]  /*3510*/  WARPGROUP.ARRIVE ;  /* 0x00000000000079c5 */ /* 0x01efe20000000000 */
[----:B------:R-:W-:Y:S02]  /*3520*/  IMAD.MOV.U32 R7, RZ, RZ, 0x40000040 ;  /* 0x40000040ff077424 */ /* 0x000fe400078e00ff */
[----:B------:R-:W-:Y:S01]  /*3530*/  IMAD.MOV.U32 R5, RZ, RZ, 0x40000040 ;  /* 0x40000040ff057424 */ /* 0x000fe200078e00ff */
[----:B------:R-:W-:Y:S01]  /*3540*/  R2UR UR6, R6 ;  /* 0x00000000060672ca */ /* 0x000fe200000e0000 */
[----:B------:R-:W-:Y:S01]  /*3550*/  VIADD R6, R4, 0x6 ;  /* 0x0000000604067836 */ /* 0x000fe20000000000 */
[----:B------:R-:W-:Y:S01]  /*3560*/  R2UR UR7, R7 ;  /* 0x00000000070772ca */ /* 0x000fe200000e0000 */
[----:B------:R-:W-:-:S12]  /*3570*/  IMAD.MOV.U32 R7, RZ, RZ, 0x40000040 ;  /* 0x40000040ff077424 */ /* 0x000fd800078e00ff */
[----:B------:R-:W-:Y:S01]  /*3580*/  HGMMA.64x64x8.F32.TF32 R24, R72, gdesc[UR4], R24, gsb0 ;  /* 0x04e0000448187df0 */ /* 0x000fe20008002818 */
[----:B------:R-:W-:Y:S01]  /*3590*/  R2UR UR6, R6 ;  /* 0x00000000060672ca */ /* 0x000fe200000e0000 */
[----:B------:R-:W-:Y:S01]  /*35a0*/  VIADD R6, R4, 0x200 ;  /* 0x0000020004067836 */ /* 0x000fe20000000000 */
[----:B------:R-:W-:Y:S01]  /*35b0*/  R2UR UR7, R7 ;  /* 0x00000000070772ca */ /* 0x000fe200000e0000 */
[----:B------:R-:W-:Y:S01]  /*35c0*/  IMAD.MOV.U32 R7, RZ, RZ, 0x40000040 ;  /* 0x40000040ff077424 */ /* 0x000fe200078e00ff */
[----:B------:R-:W-:Y:S02]  /*35d0*/  WARPGROUP.DEPBAR.LE gsb0, 0x0 ;  /* 0x00008000000079c5 */ /* 0x000fe40000010000 */
[----:B------:R-:W-:Y:S04]  /*35e0*/  LDS R72, [R3+0xb00] ;  /* 0x000b000003487984 */ /* 0x000fe80000000800 */
[----:B------:R-:W-:Y:S04]  /*35f0*/  LDS R73, [R3+0x1b00] ;  /* 0x001b000003497984 */ /* 0x000fe80000000800 */
[----:B------:R-:W-:Y:S04]  /*3600*/  LDS R74, [R0+0x200] ;  /* 0x00020000004a7984 */ /* 0x000fe80000000800 */
[----:B------:R-:W1:Y:S02]  /*3610*/  LDS R75, [R0+0x1200] ;  /* 0x00120000004b7984 */ /* 0x000e640000000800 */
[----:B-1----:R-:W-:-:S06]  /*3620*/  WARPGROUP.ARRIVE ;  /* 0x00000000000079c5 */ /* 0x002fcc0000000000 */
        /* <DEDUP_REMOVED lines=101> */
[C---:B------:R-:W-:Y:S01]  /*3c80*/  VIADD R6, R4.reuse, 0x604 ;  /* 0x0000060404067836 */ /* 0x040fe20000000000 */
[----:B------:R-:W-:Y:S01]  /*3c90*/  R2UR UR7, R7 ;  /* 0x00000000070772ca */ /* 0x000fe200000e0000 */
[----:B------:R-:W-:Y:S02]  /*3ca0*/  IMAD.MOV.U32 R7, RZ, RZ, 0x40000040 ;  /* 0x40000040ff077424 */ /* 0x000fe400078e00ff */
[----:B------:R-:W-:Y:S01]  /*3cb0*/  VIADD R4, R4, 0x606 ;  /* 0x0000060604047836 */ /* 0x000fe20000000000 */
[----:B------:R-:W-:Y:S02]  /*3cc0*/  WARPGROUP.DEPBAR.LE gsb0, 0x0 ;  /* 0x00008000000079c5 */ /* 0x000fe40000010000 */
[----:B------:R-:W-:Y:S04]  /*3cd0*/  LDS R72, [R3+0x1500] ;  /* 0x0015000003487984 */ /* 0x000fe80000000800 */
[----:B------:R-:W-:Y:S04]  /*3ce0*/  LDS R73, [R3+0x2500] ;  /* 0x0025000003497984 */ /* 0x000fe80000000800 */
[----:B------:R-:W-:Y:S04]  /*3cf0*/  LDS R74, [R0+0xc00] ;  /* 0x000c0000004a7984 */ /* 0x000fe80000000800 */
[----:B------:R-:W1:Y:S02]  /*3d00*/  LDS R75, [R0+0x1c00] ;  /* 0x001c0000004b7984 */ /* 0x000e640000000800 */
[----:B-1----:R-:W-:-:S06]  /*3d10*/  WARPGROUP.ARRIVE ;  /* 0x00000000000079c5 */ /* 0x002fcc0000000000 */
[----:B------:R-:W-:Y:S01]  /*3d20*/  HGMMA.64x64x8.F32.TF32 R24, R72, gdesc[UR4], R24, gsb0 ;  /* 0x04e0000448187df0 */ /* 0x000fe20008002818 */
[----:B------:R-:W-:Y:S02]  /*3d30*/  R2UR UR6, R6 ;  /* 0x00000000060672ca */ /* 0x000fe400000e0000 */
[----:B------:R-:W-:Y:S01]  /*3d40*/  R2UR UR7, R7 ;  /* 0x00000000070772ca */ /* 0x000fe200000e0000 */
        /* <DEDUP_REMOVED lines=15> */
[----:B------:R-:W-:Y:S03]  /*3e40*/  HGMMA.64x64x8.F32.TF32 R24, R72, gdesc[UR4], R24, gsb0 ;  /* 0x04e0000448187df0 */ /* 0x000fe60008002818 */
[----:B------:R-:W-:Y:S02]  /*3e50*/  WARPGROUP.DEPBAR.LE gsb0, 0x0 ;  /* 0x00008000000079c5 */ /* 0x000fe40000010000 */
.L_x_25:
[----:B------:R2:W-:Y:S01]  /*3e60*/  SYNCS.ARRIVE.TRANS64.A1T0 RZ, [R78+UR47], RZ ;  /* 0x000000ff4eff79a7 */ /* 0x0005e2000810002f */
[----:B------:R-:W-:Y:S05]  /*3e70*/  @!P0 BRA `(.L_x_40) ;  /* 0x0000000000048947 */ /* 0x000fea0003800000 */
[----:B------:R-:W-:Y:S01]  /*3e80*/  BPT.TRAP 0x1 ;  /* 0x000000040000795c */ /* 0x000fe20000300000 */
.L_x_40:
[----:B------:R-:W-:Y:S02]  /*3e90*/  UIADD3 UR6, UR43, UR40, URZ ;  /* 0x000000282b067290 */ /* 0x000fe4000fffe03f */
[----:B------:R-:W-:Y:S02]  /*3ea0*/  UISETP.GT.U32.AND UP0, UPT, UR38, 0x1, UPT ;  /* 0x000000012600788c */ /* 0x000fe4000bf04070 */
[----:B------:R-:W-:-:S04]  /*3eb0*/  UIMAD.WIDE.U32 UR4, UR6, -0x55555555, URZ ;  /* 0xaaaaaaab060478a5 */ /* 0x000fc8000f8e003f */
[----:B------:R-:W-:Y:S01]  /*3ec0*/  USHF.R.U32.HI UR4, URZ, 0x1, UR5 ;  /* 0x000000013f047899 */ /* 0x000fe20008011605 */
[----:B------:R-:W-:-:S03]  /*3ed0*/  PLOP3.LUT P0, PT, PT, PT, UP0, 0x80, 0x0 ;  /* 0x000000000000781c */ /* 0x000fc60003f0f008 */
[----:B------:R-:W-:-:S04]  /*3ee0*/  UIMAD UR6, UR4, -0x3, UR6 ;  /* 0xfffffffd040678a4 */ /* 0x000fc8000f8e0206 */
[----:B------:R-:W-:-:S04]  /*3ef0*/  ULEA UR6, UR6, UR45, 0x3 ;  /* 0x0000002d06067291 */ /* 0x000fc8000f8e183f */
[----:B------:R-:W-:-:S04]  /*3f00*/  UIADD3 UR6, UR6, 0x18, URZ ;  /* 0x0000001806067890 */ /* 0x000fc8000fffe03f */
[----:B------:R-:W-:-:S09]  /*3f10*/  UPRMT UR6, URZ, 0x654, UR6 ;  /* 0x000006543f067896 */ /* 0x000fd20008000006 */
[----:B------:R-:W-:Y:S01]  /*3f20*/  SYNCS.ARRIVE.TRANS64.RED.A1T0 RZ, [UR6], RZ ;  /* 0x000000ffffff79a7 */ /* 0x000fe20008100406 */
[----:B------:R-:W-:Y:S05]  /*3f30*/  @P0 BRA `(.L_x_41) ;  /* 0x0000000000040947 */ /* 0x000fea0003800000 */
[----:B------:R-:W-:Y:S01]  /*3f40*/  BPT.TRAP 0x1 ;  /* 0x000000040000795c */ /* 0x000fe20000300000 */
.L_x_41:
[----:B0-----:R-:W-:Y:S01]  /*3f50*/  SHF.L.U32 R0, R76, 0x1f, RZ ;  /* 0x0000001f4c007819 */ /* 0x001fe200000006ff */
[----:B------:R-:W-:Y:S01]  /*3f60*/  UIADD3 UR40, UR44, UR40, URZ ;  /* 0x000000282c287290 */ /* 0x000fe2000fffe03f */
[----:B------:R-:W-:Y:S01]  /*3f70*/  SHF.R.S32.HI R9, RZ, 0x1f, R19 ;  /* 0x0000001fff097819 */ /* 0x000fe20000011413 */
[----:B------:R-:W-:Y:S01]  /*3f80*/  UISETP.GE.U32.AND UP1, UPT, UR44, 0x3, UPT ;  /* 0x000000032c00788c */ /* 0x000fe2000bf26070 */
[----:B------:R-:W0:Y:S01]  /*3f90*/  SYNCS.PHASECHK.TRANS64.TRYWAIT P0, [R69+URZ+0x8], R0 ;  /* 0x00000800450075a7 */ /* 0x000e22000800017f */
[----:B------:R-:W-:-:S04]  /*3fa0*/  UISETP.GT.U32.AND UP0, UPT, UR40, 0x2, UPT ;  /* 0x000000022800788c */ /* 0x000fc8000bf04070 */
[----:B------:R-:W-:-:S04]  /*3fb0*/  UISETP.LT.U32.AND UP0, UPT, UR44, 0x3, UP0 ;  /* 0x000000032c00788c */ /* 0x000fc80008701070 */
[----:B------:R-:W-:Y:S02]  /*3fc0*/  USEL UR6, URZ, 0x1, !UP0 ;  /* 0x000000013f067887 */ /* 0x000fe4000c000000 */
[----:B------:R-:W-:Y:S02]  /*3fd0*/  @UP1 UIMAD.WIDE.U32 UR4, UR40, -0x55555555, URZ ;  /* 0xaaaaaaab280418a5 */ /* 0x000fe4000f8e003f */
[----:B------:R-:W-:Y:S02]  /*3fe0*/  ULOP3.LUT UR41, UR41, UR6, URZ, 0x3c, !UPT ;  /* 0x0000000629297292 */ /* 0x000fe4000f8e3c3f */
[----:B------:R-:W-:-:S04]  /*3ff0*/  @UP1 USHF.R.U32.HI UR4, URZ, 0x1, UR5 ;  /* 0x000000013f041899 */ /* 0x000fc80008011605 */
[----:B------:R-:W-:Y:S01]  /*4000*/  @UP1 ULOP3.LUT UR41, UR41, 0x1, UR4, 0x78, !UPT ;  /* 0x0000000129291892 */ /* 0x000fe2000f8e7804 */
[----:B0-----:R-:W-:Y:S11]  /*4010*/  @!P0 BRA `(.L_x_42) ;  /* 0x0000003800b88947 */ /* 0x001ff60003800000 */
.L_x_135:
[----:B------:R-:W-:Y:S01]  /*4020*/  ULDC.64 UR4, c[0x0][0x5d0] ;  /* 0x0001740000047ab9 */ /* 0x000fe20000000a00 */
[----:B------:R-:W-:Y:S01]  /*4030*/  ULDC UR6, c[0x0][0x284] ;  /* 0x0000a10000067ab9 */ /* 0x000fe20000000800 */
[----:B0-----:R-:W-:Y:S02]  /*4040*/  IMAD R0, R9, UR4, RZ ;  /* 0x0000000409007c24 */ /* 0x001fe4000f8e02ff */
[----:B------:R-:W-:Y:S02]  /*4050*/  IMAD.SHL.U32 R12, R18, 0x40, RZ ;  /* 0x00000040120c7824 */ /* 0x000fe400078e00ff */
[C---:B------:R-:W-:Y:S02]  /*4060*/  IMAD R3, R19.reuse, UR5, R0 ;  /* 0x0000000513037c24 */ /* 0x040fe4000f8e0200 */
[----:B------:R-:W-:Y:S01]  /*4070*/  IMAD.SHL.U32 R0, R22, 0x40, RZ ;  /* 0x0000004016007824 */ /* 0x000fe200078e00ff */
[----:B------:R-:W-:Y:S01]  /*4080*/  SHF.R.S32.HI R13, RZ, 0x1f, R12 ;  /* 0x0000001fff0d7819 */ /* 0x000fe2000001140c */
[----:B------:R-:W-:Y:S01]  /*4090*/  IMAD.WIDE.U32 R4, R19, UR4, R60 ;  /* 0x0000000413047c25 */ /* 0x000fe2000f8e003c */
[----:B------:R-:W-:-:S02]  /*40a0*/  ULDC.64 UR4, c[0x0][0x5c8] ;  /* 0x0001720000047ab9 */ /* 0x000fc40000000a00 */
[----:B------:R-:W-:Y:S01]  /*40b0*/  ISETP.GE.AND P0, PT, R0, UR6, PT ;  /* 0x0000000600007c0c */ /* 0x000fe2000bf06270 */
[----:B------:R-:W-:Y:S01]  /*40c0*/  ULDC UR6, c[0x0][0x288] ;  /* 0x0000a20000067ab9 */ /* 0x000fe20000000800 */
[----:B-1----:R-:W-:Y:S01]  /*40d0*/  IADD3 R4, P1, R12, R4, RZ ;  /* 0x000000040c047210 */ /* 0x002fe20007f3e0ff */
[----:B------:R-:W-:Y:S01]  /*40e0*/  IMAD.WIDE R72, R22, 0x40, R58 ;  /* 0x0000004016487825 */ /* 0x000fe200078e023a */
[----:B------:R-:W-:Y:S02]  /*40f0*/  ISETP.GE.OR P0, PT, R12, UR6, P0 ;  /* 0x000000060c007c0c */ /* 0x000fe40008706670 */
[----:B------:R-:W-:Y:S01]  /*4100*/  IADD3.X R5, R13, R5, R3, P1, !PT ;  /* 0x000000050d057210 */ /* 0x000fe20000ffe403 */
[----:B------:R-:W-:-:S04]  /*4110*/  IMAD R7, R73, UR4, RZ ;  /* 0x0000000449077c24 */ /* 0x000fc8000f8e02ff */
[C---:B------:R-:W-:Y:S02]  /*4120*/  IMAD R7, R72.reuse, UR5, R7 ;  /* 0x0000000548077c24 */ /* 0x040fe4000f8e0207 */
[----:B------:R-:W-:-:S04]  /*4130*/  IMAD.WIDE.U32 R74, R72, UR4, R4 ;  /* 0x00000004484a7c25 */ /* 0x000fc8000f8e0004 */
[----:B------:R-:W-:Y:S05]  /*4140*/  @P0 BRA `(.L_x_43) ;  /* 0x0000001800d00947 */ /* 0x000fea0003800000 */
[----:B-----5:R-:W-:Y:S01]  /*4150*/  FSETP.NEU.AND P0, PT, R57, RZ, PT ;  /* 0x000000ff3900720b */ /* 0x020fe20003f0d000 */
[----:B------:R-:W-:Y:S01]  /*4160*/  IMAD.IADD R22, R62, 0x1, -R12 ;  /* 0x000000013e167824 */ /* 0x000fe200078e0a0c */
[----:B------:R-:W-:Y:S01]  /*4170*/  BSSY B0, `(.L_x_43) ;  /* 0x00001b1000007945 */ /* 0x000fe20003800000 */
[----:B------:R-:W-:Y:S02]  /*4180*/  IMAD.IADD R0, R71, 0x1, -R0 ;  /* 0x0000000147007824 */ /* 0x000fe400078e0a00 */
[----:B------:R-:W-:Y:S01]  /*4190*/  IMAD.IADD R7, R75, 0x1, R7 ;  /* 0x000000014b077824 */ /* 0x000fe200078e0207 */
[----:B------:R-:W-:-:S04]  /*41a0*/  ISETP.GT.AND P1, PT, R22, RZ, PT ;  /* 0x000000ff1600720c */ /* 0x000fc80003f24270 */
[----:B------:R-:W-:-:S03]  /*41b0*/  ISETP.GT.AND P3, PT, R0, RZ, P1 ;  /* 0x000000ff0000720c */ /* 0x000fc60000f64270 */
[----:B------:R-:W-:Y:S10]  /*41c0*/  @!P0 BRA `(.L_x_44) ;  /* 0x0000001000d48947 */ /* 0x000ff40003800000 */
[----:B------:R-:W0:Y:S01]  /*41d0*/  LDC.64 R80, c[0x0][0x5b8] ;  /* 0x00016e00ff507b82 */ /* 0x000e220000000a00 */
[----:B------:R-:W-:-:S07]  /*41e0*/  ULDC.64 UR4, c[0x0][0x5c0] ;  /* 0x0001700000047ab9 */ /* 0x000fce0000000a00 */
[----:B------:R-:W1:Y:S08]  /*41f0*/  LDC.64 R82, c[0x0][0x5b0] ;  /* 0x00016c00ff527b82 */ /* 0x000e700000000a00 */
[----:B------:R-:W3:Y:S01]  /*4200*/  LDC.64 R84, c[0x0][0x5a8] ;  /* 0x00016a00ff547b82 */ /* 0x000ee20000000a00 */
[-C--:B0-----:R-:W-:Y:S02]  /*4210*/  IMAD R6, R9, R80.reuse, RZ ;  /* 0x0000005009067224 */ /* 0x081fe400078e02ff */
[----:B------:R-:W-:-:S04]  /*4220*/  IMAD.WIDE.U32 R4, R19, R80, R60 ;  /* 0x0000005013047225 */ /* 0x000fc800078e003c */
[----:B------:R-:W-:Y:S01]  /*4230*/  IMAD R75, R19, R81, R6 ;  /* 0x00000051134b7224 */ /* 0x000fe200078e0206 */
[----:B------:R-:W-:Y:S01]  /*4240*/  IADD3 R8, P0, R12, R4, RZ ;  /* 0x000000040c087210 */ /* 0x000fe20007f1e0ff */
[----:B-1----:R-:W-:-:S03]  /*4250*/  IMAD R3, R73, R82, RZ ;  /* 0x0000005249037224 */ /* 0x002fc600078e02ff */
[----:B------:R-:W-:Y:S01]  /*4260*/  IADD3.X R9, R13, R5, R75, P0, !PT ;  /* 0x000000050d097210 */ /* 0x000fe200007fe44b */
[C---:B------:R-:W-:Y:S02]  /*4270*/  IMAD R73, R72.reuse, R83, R3 ;  /* 0x0000005348497224 */ /* 0x040fe400078e0203 */
[----:B------:R-:W-:-:S04]  /*4280*/  IMAD.WIDE.U32 R4, R72, R82, R8 ;  /* 0x0000005248047225 */ /* 0x000fc800078e0008 */
[----:B------:R-:W-:Y:S01]  /*4290*/  IMAD.IADD R3, R5, 0x1, R73 ;  /* 0x0000000105037824 */ /* 0x000fe200078e0249 */
[----:B---3--:R-:W-:-:S04]  /*42a0*/  LEA R10, P0, R4, R84, 0x2 ;  /* 0x00000054040a7211 */ /* 0x008fc800078010ff */
[----:B------:R-:W-:-:S05]  /*42b0*/  LEA.HI.X R11, R4, R85, R3, 0x2, P0 ;  /* 0x00000055040b7211 */ /* 0x000fca00000f1403 */
[----:B------:R-:W3:Y:S01]  /*42c0*/  @P3 LDG.E.LTC128B R18, desc[UR36][R10.64] ;  /* 0x000000240a123981 */ /* 0x000ee2000c1e1920 */
[----:B------:R-:W-:Y:S01]  /*42d0*/  IMAD.WIDE.U32 R4, R72, R82, R12 ;  /* 0x0000005248047225 */ /* 0x000fe200078e000c */
[----:B------:R-:W-:Y:S01]  /*42e0*/  ISETP.GT.AND P2, PT, R22, 0x1, PT ;  /* 0x000000011600780c */ /* 0x000fe20003f44270 */
[----:B------:R-:W-:Y:S01]  /*42f0*/  BSSY B1, `(.L_x_45) ;  /* 0x0000017000017945 */ /* 0x000fe20003800000 */
[C---:B------:R-:W-:Y:S01]  /*4300*/  SHF.L.U64.HI R21, R82.reuse, 0x3, R83 ;  /* 0x0000000352157819 */ /* 0x040fe20000010253 */
[----:B------:R-:W-:Y:S01]  /*4310*/  IMAD.SHL.U32 R20, R82, 0x8, RZ ;  /* 0x0000000852147824 */ /* 0x000fe200078e00ff */
[----:B------:R-:W-:Y:S02]  /*4320*/  IADD3 R14, P0, R60, R4, RZ ;  /* 0x000000043c0e7210 */ /* 0x000fe40007f1e0ff */
[----:B------:R-:W-:Y:S01]  /*4330*/  ISETP.GT.AND P4, PT, R0, RZ, P2 ;  /* 0x000000ff0000720c */ /* 0x000fe20001784270 */
[----:B------:R-:W-:Y:S01]  /*4340*/  IMAD.WIDE.U32 R20, R72, R82, R20 ;  /* 0x0000005248147225 */ /* 0x000fe200078e0014 */
[----:B------:R-:W-:-:S02]  /*4350*/  IADD3.X R15, R61, R73, R5, P0, !PT ;  /* 0x000000493d0f7210 */ /* 0x000fc400007fe405 */
[----:B------:R-:W-:Y:S01]  /*4360*/  LEA R6, P0, R74, UR4, 0x2 ;  /* 0x000000044a067c11 */ /* 0x000fe2000f8010ff */
[----:B------:R-:W-:Y:S01]  /*4370*/  IMAD.IADD R73, R73, 0x1, R21 ;  /* 0x0000000149497824 */ /* 0x000fe200078e0215 */
[----:B------:R-:W-:Y:S01]  /*4380*/  ISETP.GT.AND P1, PT, R0, 0x8, P1 ;  /* 0x000000080000780c */ /* 0x000fe20000f24270 */
[----:B------:R-:W-:Y:S01]  /*4390*/  IMAD.WIDE.U32 R14, R19, R80, R14 ;  /* 0x00000050130e7225 */ /* 0x000fe200078e000e */
[----:B------:R-:W-:-:S03]  /*43a0*/  LEA.HI.X R7, R74, UR5, R7, 0x2, P0 ;  /* 0x000000054a077c11 */ /* 0x000fc600080f1407 */
[----:B------:R-:W-:Y:S01]  /*43b0*/  IMAD.IADD R5, R75, 0x1, R15 ;  /* 0x000000014b057824 */ /* 0x000fe200078e020f */
[----:B------:R-:W-:-:S04]  /*43c0*/  LEA R4, P0, R14, R84, 0x2 ;  /* 0x000000540e047211 */ /* 0x000fc800078010ff */
[----:B------:R-:W-:Y:S01]  /*43d0*/  LEA.HI.X R5, R14, R85, R5, 0x2, P0 ;  /* 0x000000550e057211 */ /* 0x000fe200000f1405 */
[----:B---3--:R-:W-:-:S04]  /*43e0*/  FMUL R3, R18, R57 ;  /* 0x0000003912037220 */ /* 0x008fc80000400000 */
[----:B------:R-:W-:Y:S01]  /*43f0*/  FFMA R11, R24, R56, R3 ;  /* 0x00000038180b7223 */ /* 0x000fe20000000003 */
[----:B------:R-:W-:-:S04]  /*4400*/  IADD3 R3, P0, R8, R20, RZ ;  /* 0x0000001408037210 */ /* 0x000fc80007f1e0ff */
[----:B------:R0:W-:Y:S01]  /*4410*/  @P3 STG.E desc[UR36][R6.64], R11 ;  /* 0x0000000b06003986 */ /* 0x0001e2000c101924 */
[----:B------:R-:W-:Y:S01]  /*4420*/  LEA R14, P3, R3, R84, 0x2 ;  /* 0x00000054030e7211 */ /* 0x000fe200078610ff */
[----:B------:R-:W-:Y:S01]  /*4430*/  IMAD.X R10, R73, 0x1, R9, P0 ;  /* 0x00000001490a7824 */ /* 0x000fe200000e0609 */
[----:B------:R-:W-:Y:S11]  /*4440*/  @!P4 BRA `(.L_x_46) ;  /* 0x000000000004c947 */ /* 0x000ff60003800000 */
[----:B------:R1:W5:Y:S02]  /*4450*/  LDG.E.LTC128B R18, desc[UR36][R4.64+0x4] ;  /* 0x0000042404127981 */ /* 0x000364000c1e1920 */
.L_x_46:
[----:B------:R-:W-:Y:S05]  /*4460*/  BSYNC B1 ;  /* 0x0000000000017941 */ /* 0x000fea0003800000 */
.L_x_45:
[----:B-----5:R-:W-:Y:S01]  /*4470*/  FMUL R8, R18, R57 ;  /* 0x0000003912087220 */ /* 0x020fe20000400000 */
[----:B------:R-:W-:-:S03]  /*4480*/  LEA.HI.X R15, R3, R85, R10, 0x2, P3 ;  /* 0x00000055030f7211 */ /* 0x000fc600018f140a */
[----:B------:R-:W-:-:S05]  /*4490*/  FFMA R25, R25, R56, R8 ;  /* 0x0000003819197223 */ /* 0x000fca0000000008 */
[----:B------:R3:W-:Y:S04]  /*44a0*/  @P4 STG.E desc[UR36][R6.64+0x4], R25 ;  /* 0x0000041906004986 */ /* 0x0007e8000c101924 */
[----:B------:R-:W4:Y:S01]  /*44b0*/  @P1 LDG.E.LTC128B R18, desc[UR36][R14.64] ;  /* 0x000000240e121981 */ /* 0x000f22000c1e1920 */
[----:B------:R-:W-:Y:S01]  /*44c0*/  IADD3 R12, P0, P3, R60, R20, R12 ;  /* 0x000000143c0c7210 */ /* 0x000fe20007b1e00c */
[----:B------:R-:W-:Y:S01]  /*44d0*/  BSSY B1, `(.L_x_47) ;  /* 0x0000010000017945 */ /* 0x000fe20003800000 */
[----:B0-----:R-:W-:Y:S02]  /*44e0*/  SHF.L.U64.HI R11, R65, 0x2, R66 ;  /* 0x00000002410b7819 */ /* 0x001fe40000010242 */
[----:B------:R-:W-:Y:S02]  /*44f0*/  IADD3.X R13, R61, R73, R13, P0, P3 ;  /* 0x000000493d0d7210 */ /* 0x000fe400007e640d */
[----:B------:R-:W-:-:S02]  /*4500*/  LEA R10, P3, R65, R6, 0x2 ;  /* 0x00000006410a7211 */ /* 0x000fc400078610ff */
[----:B------:R-:W-:Y:S01]  /*4510*/  ISETP.GT.AND P2, PT, R0, 0x8, P2 ;  /* 0x000000080000780c */ /* 0x000fe20001744270 */
[----:B------:R-:W-:Y:S01]  /*4520*/  IMAD.WIDE.U32 R12, R19, R80, R12 ;  /* 0x00000050130c7225 */ /* 0x000fe200078e000c */
[----:B------:R-:W-:-:S03]  /*4530*/  ISETP.GT.AND P0, PT, R22, 0x8, PT ;  /* 0x000000081600780c */ /* 0x000fc60003f04270 */
[----:B------:R-:W-:Y:S01]  /*4540*/  IMAD.X R11, R11, 0x1, R7, P3 ;  /* 0x000000010b0b7824 */ /* 0x000fe200018e0607 */
[----:B------:R-:W-:Y:S01]  /*4550*/  LEA R8, P4, R12, R84, 0x2 ;  /* 0x000000540c087211 */ /* 0x000fe200078810ff */
[----:B------:R-:W-:-:S05]  /*4560*/  IMAD.IADD R9, R75, 0x1, R13 ;  /* 0x000000014b097824 */ /* 0x000fca00078e020d */
[----:B------:R-:W-:Y:S01]  /*4570*/  LEA.HI.X R9, R12, R85, R9, 0x2, P4 ;  /* 0x000000550c097211 */ /* 0x000fe200020f1409 */
[----:B----4-:R-:W-:-:S04]  /*4580*/  FMUL R3, R18, R57 ;  /* 0x0000003912037220 */ /* 0x010fc80000400000 */
[----:B------:R-:W-:-:S05]  /*4590*/  FFMA R3, R26, R56, R3 ;  /* 0x000000381a037223 */ /* 0x000fca0000000003 */
[----:B------:R3:W-:Y:S01]  /*45a0*/  @P1 STG.E desc[UR36][R10.64], R3 ;  /* 0x000000030a001986 */ /* 0x0007e2000c101924 */
[----:B------:R-:W-:Y:S05]  /*45b0*/  @!P2 BRA `(.L_x_48) ;  /* 0x000000000004a947 */ /* 0x000fea0003800000 */
[----:B------:R0:W5:Y:S02]  /*45c0*/  LDG.E.LTC128B R18, desc[UR36][R8.64+0x4] ;  /* 0x0000042408127981 */ /* 0x000164000c1e1920 */
.L_x_48:
[----:B------:R-:W-:Y:S05]  /*45d0*/  BSYNC B1 ;  /* 0x0000000000017941 */ /* 0x000fea0003800000 */
.L_x_47:
[----:B-----5:R-:W-:Y:S01]  /*45e0*/  FMUL R12, R18, R57 ;  /* 0x00000039120c7220 */ /* 0x020fe20000400000 */
[----:B------:R-:W-:Y:S01]  /*45f0*/  ISETP.GT.AND P3, PT, R0, RZ, P0 ;  /* 0x000000ff0000720c */ /* 0x000fe20000764270 */
[----:B------:R-:W-:Y:S01]  /*4600*/  BSSY B1, `(.L_x_49) ;  /* 0x0000006000017945 */ /* 0x000fe20003800000 */
[----:B------:R-:W-:Y:S01]  /*4610*/  ISETP.GT.AND P1, PT, R22, 0x9, PT ;  /* 0x000000091600780c */ /* 0x000fe20003f24270 */
[----:B------:R-:W-:-:S05]  /*4620*/  FFMA R27, R27, R56, R12 ;  /* 0x000000381b1b7223 */ /* 0x000fca000000000c */
[----:B------:R4:W-:Y:S05]  /*4630*/  @P2 STG.E desc[UR36][R10.64+0x4], R27 ;  /* 0x0000041b0a002986 */ /* 0x0009ea000c101924 */
[----:B------:R-:W-:Y:S05]  /*4640*/  @!P3 BRA `(.L_x_50) ;  /* 0x000000000004b947 */ /* 0x000fea0003800000 */
[----:B------:R0:W5:Y:S02]  /*4650*/  LDG.E.LTC128B R18, desc[UR36][R4.64+0x20] ;  /* 0x0000202404127981 */ /* 0x000164000c1e1920 */
.L_x_50:
[----:B------:R-:W-:Y:S05]  /*4660*/  BSYNC B1 ;  /* 0x0000000000017941 */ /* 0x000fea0003800000 */
.L_x_49:
[----:B---3-5:R-:W-:Y:S01]  /*4670*/  FMUL R3, R18, R57 ;  /* 0x0000003912037220 */ /* 0x028fe20000400000 */
[----:B------:R-:W-:Y:S01]  /*4680*/  ISETP.GT.AND P2, PT, R0, RZ, P1 ;  /* 0x000000ff0000720c */ /* 0x000fe20000f44270 */
[----:B------:R-:W-:Y:S02]  /*4690*/  BSSY B1, `(.L_x_51) ;  /* 0x0000005000017945 */ /* 0x000fe40003800000 */
[----:B------:R-:W-:-:S05]  /*46a0*/  FFMA R3, R28, R56, R3 ;  /* 0x000000381c037223 */ /* 0x000fca0000000003 */
[----:B------:R3:W-:Y:S05]  /*46b0*/  @P3 STG.E desc[UR36][R6.64+0x20], R3 ;  /* 0x0000200306003986 */ /* 0x0007ea000c101924 */
[----:B------:R-:W-:Y:S05]  /*46c0*/  @!P2 BRA `(.L_x_52) ;  /* 0x000000000004a947 */ /* 0x000fea0003800000 */
[----:B------:R0:W5:Y:S02]  /*46d0*/  LDG.E.LTC128B R18, desc[UR36][R4.64+0x24] ;  /* 0x0000242404127981 */ /* 0x000164000c1e1920 */
.L_x_52:
[----:B------:R-:W-:Y:S05]  /*46e0*/  BSYNC B1 ;  /* 0x0000000000017941 */ /* 0x000fea0003800000 */
.L_x_51:
[----:B-----5:R-:W-:Y:S01]  /*46f0*/  FMUL R12, R18, R57 ;  /* 0x00000039120c7220 */ /* 0x020fe20000400000 */
[----:B------:R-:W-:Y:S01]  /*4700*/  ISETP.GT.AND P0, PT, R0, 0x8, P0 ;  /* 0x000000080000780c */ /* 0x000fe20000704270 */
[----:B------:R-:W-:Y:S02]  /*4710*/  BSSY B1, `(.L_x_53) ;  /* 0x0000005000017945 */ /* 0x000fe40003800000 */
[----:B------:R-:W-:-:S05]  /*4720*/  FFMA R29, R29, R56, R12 ;  /* 0x000000381d1d7223 */ /* 0x000fca000000000c */
[----:B------:R0:W-:Y:S05]  /*4730*/  @P2 STG.E desc[UR36][R6.64+0x24], R29 ;  /* 0x0000241d06002986 */ /* 0x0001ea000c101924 */
[----:B------:R-:W-:Y:S05]  /*4740*/  @!P0 BRA `(.L_x_54) ;  /* 0x0000000000048947 */ /* 0x000fea0003800000 */
[----:B------:R0:W5:Y:S02]  /*4750*/  LDG.E.LTC128B R18, desc[UR36][R8.64+0x20] ;  /* 0x0000202408127981 */ /* 0x000164000c1e1920 */
.L_x_54:
[----:B------:R-:W-:Y:S05]  /*4760*/  BSYNC B1 ;  /* 0x0000000000017941 */ /* 0x000fea0003800000 */
.L_x_53:
[----:B---3-5:R-:W-:Y:S01]  /*4770*/  FMUL R3, R18, R57 ;  /* 0x0000003912037220 */ /* 0x028fe20000400000 */
[----:B------:R-:W-:Y:S01]  /*4780*/  ISETP.GT.AND P2, PT, R0, 0x8, P1 ;  /* 0x000000080000780c */ /* 0x000fe20000f44270 */
[----:B------:R-:W-:Y:S01]  /*4790*/  BSSY B1, `(.L_x_55) ;  /* 0x0000006000017945 */ /* 0x000fe20003800000 */
[----:B------:R-:W-:Y:S01]  /*47a0*/  ISETP.GT.AND P1, PT, R22, 0x10, PT ;  /* 0x000000101600780c */ /* 0x000fe20003f24270 */
[----:B------:R-:W-:-:S05]  /*47b0*/  FFMA R3, R30, R56, R3 ;  /* 0x000000381e037223 */ /* 0x000fca0000000003 */
[----:B------:R3:W-:Y:S05]  /*47c0*/  @P0 STG.E desc[UR36][R10.64+0x20], R3 ;  /* 0x000020030a000986 */ /* 0x0007ea000c101924 */
[----:B------:R-:W-:Y:S05]  /*47d0*/  @!P2 BRA `(.L_x_56) ;  /* 0x000000000004a947 */ /* 0x000fea0003800000 */
[----:B------:R0:W5:Y:S02]  /*47e0*/  LDG.E.LTC128B R18, desc[UR36][R8.64+0x24] ;  /* 0x0000242408127981 */ /* 0x000164000c1e1920 */
.L_x_56:
[----:B------:R-:W-:Y:S05]  /*47f0*/  BSYNC B1 ;  /* 0x0000000000017941 */ /* 0x000fea0003800000 */
.L_x_55:
        /* <DEDUP_REMOVED lines=8> */
.L_x_58:
[----:B------:R-:W-:Y:S05]  /*4880*/  BSYNC B1 ;  /* 0x0000000000017941 */ /* 0x000fea0003800000 */
.L_x_57:
[----:B---3-5:R-:W-:Y:S01]  /*4890*/  FMUL R3, R18, R57 ;  /* 0x0000003912037220 */ /* 0x028fe20000400000 */
[----:B------:R-:W-:Y:S01]  /*48a0*/  ISETP.GT.AND P4, PT, R0, RZ, P0 ;  /* 0x000000ff0000720c */ /* 0x000fe20000784270 */
[----:B------:R-:W-:Y:S02]  /*48b0*/  BSSY B1, `(.L_x_59) ;  /* 0x0000005000017945 */ /* 0x000fe40003800000 */
[----:B------:R-:W-:-:S05]  /*48c0*/  FFMA R3, R32, R56, R3 ;  /* 0x0000003820037223 */ /* 0x000fca0000000003 */
[----:B------:R3:W-:Y:S05]  /*48d0*/  @P3 STG.E desc[UR36][R6.64+0x40], R3 ;  /* 0x0000400306003986 */ /* 0x0007ea000c101924 */
[----:B------:R-:W-:Y:S05]  /*48e0*/  @!P4 BRA `(.L_x_60) ;  /* 0x000000000004c947 */ /* 0x000fea0003800000 */
[----:B------:R0:W5:Y:S02]  /*48f0*/  LDG.E.LTC128B R18, desc[UR36][R4.64+0x44] ;  /* 0x0000442404127981 */ /* 0x000164000c1e1920 */
.L_x_60:
[----:B------:R-:W-:Y:S05]  /*4900*/  BSYNC B1 ;  /* 0x0000000000017941 */ /* 0x000fea0003800000 */
.L_x_59:
[----:B-----5:R-:W-:Y:S01]  /*4910*/  FMUL R12, R18, R57 ;  /* 0x00000039120c7220 */ /* 0x020fe20000400000 */
[----:B------:R-:W-:Y:S01]  /*4920*/  ISETP.GT.AND P2, PT, R0, 0x8, P1 ;  /* 0x000000080000780c */ /* 0x000fe20000f44270 */
[----:B------:R-:W-:Y:S02]  /*4930*/  BSSY B1, `(.L_x_61) ;  /* 0x0000005000017945 */ /* 0x000fe40003800000 */
[----:B------:R-:W-:-:S05]  /*4940*/  FFMA R33, R33, R56, R12 ;  /* 0x0000003821217223 */ /* 0x000fca000000000c */
[----:B------:R0:W-:Y:S05]  /*4950*/  @P4 STG.E desc[UR36][R6.64+0x44], R33 ;  /* 0x0000442106004986 */ /* 0x0001ea000c101924 */
[----:B------:R-:W-:Y:S05]  /*4960*/  @!P2 BRA `(.L_x_62) ;  /* 0x000000000004a947 */ /* 0x000fea0003800000 */
[----:B------:R0:W5:Y:S02]  /*4970*/  LDG.E.LTC128B R18, desc[UR36][R8.64+0x40] ;  /* 0x0000402408127981 */ /* 0x000164000c1e1920 */
.L_x_62:
[----:B------:R-:W-:Y:S05]  /*4980*/  BSYNC B1 ;  /* 0x0000000000017941 */ /* 0x000fea0003800000 */
.L_x_61:
        /* <DEDUP_REMOVED lines=8> */
.L_x_64:
[----:B------:R-:W-:Y:S05]  /*4a10*/  BSYNC B1 ;  /* 0x0000000000017941 */ /* 0x000fea0003800000 */
.L_x_63:
        /* <DEDUP_REMOVED lines=8> */
.L_x_66:
[----:B------:R-:W-:Y:S05]  /*4aa0*/  BSYNC B1 ;  /* 0x0000000000017941 */ /* 0x000fea0003800000 */
.L_x_65:
[----:B---3-5:R-:W-:Y:S01]  /*4ab0*/  FMUL R3, R18, R57 ;  /* 0x0000003912037220 */ /* 0x028fe20000400000 */
[----:B------:R-:W-:Y:S01]  /*4ac0*/  ISETP.GT.AND P3, PT, R0, RZ, P0 ;  /* 0x000000ff0000720c */ /* 0x000fe20000764270 */
[----:B------:R-:W-:Y:S02]  /*4ad0*/  BSSY B1, `(.L_x_67) ;  /* 0x0000005000017945 */ /* 0x000fe40003800000 */
[----:B------:R-:W-:-:S05]  /*4ae0*/  FFMA R3, R36, R56, R3 ;  /* 0x0000003824037223 */ /* 0x000fca0000000003 */
[----:B------:R3:W-:Y:S05]  /*4af0*/  @P2 STG.E desc[UR36][R6.64+0x60], R3 ;  /* 0x0000600306002986 */ /* 0x0007ea000c101924 */
[----:B------:R-:W-:Y:S05]  /*4b00*/  @!P3 BRA `(.L_x_68) ;  /* 0x000000000004b947 */ /* 0x000fea0003800000 */
[----:B------:R0:W5:Y:S02]  /*4b10*/  LDG.E.LTC128B R18, desc[UR36][R4.64+0x64] ;  /* 0x0000642404127981 */ /* 0x000164000c1e1920 */
.L_x_68:
[----:B------:R-:W-:Y:S05]  /*4b20*/  BSYNC B1 ;  /* 0x0000000000017941 */ /* 0x000fea0003800000 */
.L_x_67:
[----:B-----5:R-:W-:Y:S01]  /*4b30*/  FMUL R12, R18, R57 ;  /* 0x00000039120c7220 */ /* 0x020fe20000400000 */
[----:B------:R-:W-:Y:S01]  /*4b40*/  ISETP.GT.AND P2, PT, R0, 0x8, P1 ;  /* 0x000000080000780c */ /* 0x000fe20000f44270 */
[----:B------:R-:W-:Y:S02]  /*4b50*/  BSSY B1, `(.L_x_69) ;  /* 0x0000005000017945 */ /* 0x000fe40003800000 */
[----:B------:R-:W-:-:S05]  /*4b60*/  FFMA R37, R37, R56, R12 ;  /* 0x0000003825257223 */ /* 0x000fca000000000c */
[----:B------:R0:W-:Y:S05]  /*4b70*/  @P3 STG.E desc[UR36][R6.64+0x64], R37 ;  /* 0x0000642506003986 */ /* 0x0001ea000c101924 */
[----:B------:R-:W-:Y:S05]  /*4b80*/  @!P2 BRA `(.L_x_70) ;  /* 0x000000000004a947 */ /* 0x000fea0003800000 */
[----:B------:R0:W5:Y:S02]  /*4b90*/  LDG.E.LTC128B R18, desc[UR36][R8.64+0x60] ;  /* 0x0000602408127981 */ /* 0x000164000c1e1920 */
.L_x_70:
[----:B------:R-:W-:Y:S05]  /*4ba0*/  BSYNC B1 ;  /* 0x0000000000017941 */ /* 0x000fea0003800000 */
.L_x_69:
        /* <DEDUP_REMOVED lines=8> */
.L_x_72:
[----:B------:R-:W-:Y:S05]  /*4c30*/  BSYNC B1 ;  /* 0x0000000000017941 */ /* 0x000fea0003800000 */
.L_x_71:
        /* <DEDUP_REMOVED lines=8> */
.L_x_74:
[----:B------:R-:W-:Y:S05]  /*4cc0*/  BSYNC B1 ;  /* 0x0000000000017941 */ /* 0x000fea0003800000 */
.L_x_73:
[----:B---3-5:R-:W-:Y:S01]  /*4cd0*/  FMUL R3, R18, R57 ;  /* 0x0000003912037220 */ /* 0x028fe20000400000 */
[----:B------:R-:W-:Y:S01]  /*4ce0*/  ISETP.GT.AND P3, PT, R0, RZ, P0 ;  /* 0x000000ff0000720c */ /* 0x000fe20000764270 */
[----:B------:R-:W-:Y:S02]  /*4cf0*/  BSSY B1, `(.L_x_75) ;  /* 0x0000005000017945 */ /* 0x000fe40003800000 */
[----:B------:R-:W-:-:S05]  /*4d00*/  FFMA R3, R40, R56, R3 ;  /* 0x0000003828037223 */ /* 0x000fca0000000003 */
[----:B------:R3:W-:Y:S05]  /*4d10*/  @P2 STG.E desc[UR36][R6.64+0x80], R3 ;  /* 0x0000800306002986 */ /* 0x0007ea000c101924 */
[----:B------:R-:W-:Y:S05]  /*4d20*/  @!P3 BRA `(.L_x_76) ;  /* 0x000000000004b947 */ /* 0x000fea0003800000 */
[----:B------:R0:W5:Y:S02]  /*4d30*/  LDG.E.LTC128B R18, desc[UR36][R4.64+0x84] ;  /* 0x0000842404127981 */ /* 0x000164000c1e1920 */
.L_x_76:
[----:B------:R-:W-:Y:S05]  /*4d40*/  BSYNC B1 ;  /* 0x0000000000017941 */ /* 0x000fea0003800000 */
.L_x_75:
[----:B-----5:R-:W-:Y:S01]  /*4d50*/  FMUL R12, R18, R57 ;  /* 0x00000039120c7220 */ /* 0x020fe20000400000 */
[----:B------:R-:W-:Y:S01]  /*4d60*/  ISETP.GT.AND P2, PT, R0, 0x8, P1 ;  /* 0x000000080000780c */ /* 0x000fe20000f44270 */
[----:B------:R-:W-:Y:S02]  /*4d70*/  BSSY B1, `(.L_x_77) ;  /* 0x0000005000017945 */ /* 0x000fe40003800000 */
[----:B------:R-:W-:-:S05]  /*4d80*/  FFMA R41, R41, R56, R12 ;  /* 0x0000003829297223 */ /* 0x000fca000000000c */
[----:B------:R0:W-:Y:S05]  /*4d90*/  @P3 STG.E desc[UR36][R6.64+0x84], R41 ;  /* 0x0000842906003986 */ /* 0x0001ea000c101924 */
[----:B------:R-:W-:Y:S05]  /*4da0*/  @!P2 BRA `(.L_x_78) ;  /* 0x000000000004a947 */ /* 0x000fea0003800000 */
[----:B------:R0:W5:Y:S02]  /*4db0*/  LDG.E.LTC128B R18, desc[UR36][R8.64+0x80] ;  /* 0x0000802408127981 */ /* 0x000164000c1e1920 */
.L_x_78:
[----:B------:R-:W-:Y:S05]  /*4dc0*/  BSYNC B1 ;  /* 0x0000000000017941 */ /* 0x000fea0003800000 */
.L_x_77:
        /* <DEDUP_REMOVED lines=8> */
.L_x_80:
[----:B------:R-:W-:Y:S05]  /*4e50*/  BSYNC B1 ;  /* 0x0000000000017941 */ /* 0x000fea0003800000 */
.L_x_79:
        /* <DEDUP_REMOVED lines=8> */
.L_x_82:
[----:B------:R-:W-:Y:S05]  /*4ee0*/  BSYNC B1 ;  /* 0x0000000000017941 */ /* 0x000fea0003800000 */
.L_x_81:
[----:B---3-5:R-:W-:Y:S01]  /*4ef0*/  FMUL R3, R18, R57 ;  /* 0x0000003912037220 */ /* 0x028fe20000400000 */
[----:B------:R-:W-:Y:S01]  /*4f00*/  ISETP.GT.AND P3, PT, R0, RZ, P0 ;  /* 0x000000ff0000720c */ /* 0x000fe20000764270 */
[----:B------:R-:W-:Y:S02]  /*4f10*/  BSSY B1, `(.L_x_83) ;  /* 0x0000005000017945 */ /* 0x000fe40003800000 */
[----:B------:R-:W-:-:S05]  /*4f20*/  FFMA R3, R44, R56, R3 ;  /* 0x000000382c037223 */ /* 0x000fca0000000003 */
[----:B------:R3:W-:Y:S05]  /*4f30*/  @P2 STG.E desc[UR36][R6.64+0xa0], R3 ;  /* 0x0000a00306002986 */ /* 0x0007ea000c101924 */
[----:B------:R-:W-:Y:S05]  /*4f40*/  @!P3 BRA `(.L_x_84) ;  /* 0x000000000004b947 */ /* 0x000fea0003800000 */
[----:B------:R0:W5:Y:S02]  /*4f50*/  LDG.E.LTC128B R18, desc[UR36][R4.64+0xa4] ;  /* 0x0000a42404127981 */ /* 0x000164000c1e1920 */
.L_x_84:
[----:B------:R-:W-:Y:S05]  /*4f60*/  BSYNC B1 ;  /* 0x0000000000017941 */ /* 0x000fea0003800000 */
.L_x_83:
[----:B-----5:R-:W-:Y:S01]  /*4f70*/  FMUL R12, R18, R57 ;  /* 0x00000039120c7220 */ /* 0x020fe20000400000 */
[----:B------:R-:W-:Y:S01]  /*4f80*/  ISETP.GT.AND P2, PT, R0, 0x8, P1 ;  /* 0x000000080000780c */ /* 0x000fe20000f44270 */
[----:B------:R-:W-:Y:S02]  /*4f90*/  BSSY B1, `(.L_x_85) ;  /* 0x0000005000017945 */ /* 0x000fe40003800000 */
[----:B------:R-:W-:-:S05]  /*4fa0*/  FFMA R45, R45, R56, R12 ;  /* 0x000000382d2d7223 */ /* 0x000fca000000000c */
[----:B------:R0:W-:Y:S05]  /*4fb0*/  @P3 STG.E desc[UR36][R6.64+0xa4], R45 ;  /* 0x0000a42d06003986 */ /* 0x0001ea000c101924 */
[----:B------:R-:W-:Y:S05]  /*4fc0*/  @!P2 BRA `(.L_x_86) ;  /* 0x000000000004a947 */ /* 0x000fea0003800000 */
[----:B------:R0:W5:Y:S02]  /*4fd0*/  LDG.E.LTC128B R18, desc[UR36][R8.64+0xa0] ;  /* 0x0000a02408127981 */ /* 0x000164000c1e1920 */
.L_x_86:
[----:B------:R-:W-:Y:S05]  /*4fe0*/  BSYNC B1 ;  /* 0x0000000000017941 */ /* 0x000fea0003800000 */
.L_x_85:
        /* <DEDUP_REMOVED lines=8> */
.L_x_88:
[----:B------:R-:W-:Y:S05]  /*5070*/  BSYNC B1 ;  /* 0x0000000000017941 */ /* 0x000fea0003800000 */
.L_x_87:
        /* <DEDUP_REMOVED lines=8> */
.L_x_90:
[----:B------:R-:W-:Y:S05]  /*5100*/  BSYNC B1 ;  /* 0x0000000000017941 */ /* 0x000fea0003800000 */
.L_x_89:
[----:B---3-5:R-:W-:Y:S01]  /*5110*/  FMUL R3, R18, R57 ;  /* 0x0000003912037220 */ /* 0x028fe20000400000 */
[----:B------:R-:W-:Y:S01]  /*5120*/  ISETP.GT.AND P3, PT, R0, RZ, P0 ;  /* 0x000000ff0000720c */ /* 0x000fe20000764270 */
[----:B------:R-:W-:Y:S02]  /*5130*/  BSSY B1, `(.L_x_91) ;  /* 0x0000005000017945 */ /* 0x000fe40003800000 */
[----:B------:R-:W-:-:S05]  /*5140*/  FFMA R3, R48, R56, R3 ;  /* 0x0000003830037223 */ /* 0x000fca0000000003 */
[----:B------:R3:W-:Y:S05]  /*5150*/  @P2 STG.E desc[UR36][R6.64+0xc0], R3 ;  /* 0x0000c00306002986 */ /* 0x0007ea000c101924 */
[----:B------:R-:W-:Y:S05]  /*5160*/  @!P3 BRA `(.L_x_92) ;  /* 0x000000000004b947 */ /* 0x000fea0003800000 */
[----:B------:R0:W5:Y:S02]  /*5170*/  LDG.E.LTC128B R18, desc[UR36][R4.64+0xc4] ;  /* 0x0000c42404127981 */ /* 0x000164000c1e1920 */
.L_x_92:
[----:B------:R-:W-:Y:S05]  /*5180*/  BSYNC B1 ;  /* 0x0000000000017941 */ /* 0x000fea0003800000 */
.L_x_91:
[----:B-----5:R-:W-:Y:S01]  /*5190*/  FMUL R12, R18, R57 ;  /* 0x00000039120c7220 */ /* 0x020fe20000400000 */
[----:B------:R-:W-:Y:S01]  /*51a0*/  ISETP.GT.AND P2, PT, R0, 0x8, P1 ;  /* 0x000000080000780c */ /* 0x000fe20000f44270 */
[----:B------:R-:W-:Y:S02]  /*51b0*/  BSSY B1, `(.L_x_93) ;  /* 0x0000005000017945 */ /* 0x000fe40003800000 */
[----:B------:R-:W-:-:S05]  /*51c0*/  FFMA R49, R49, R56, R12 ;  /* 0x0000003831317223 */ /* 0x000fca000000000c */
[----:B------:R0:W-:Y:S05]  /*51d0*/  @P3 STG.E desc[UR36][R6.64+0xc4], R49 ;  /* 0x0000c43106003986 */ /* 0x0001ea000c101924 */
[----:B------:R-:W-:Y:S05]  /*51e0*/  @!P2 BRA `(.L_x_94) ;  /* 0x000000000004a947 */ /* 0x000fea0003800000 */
[----:B------:R0:W5:Y:S02]  /*51f0*/  LDG.E.LTC128B R18, desc[UR36][R8.64+0xc0] ;  /* 0x0000c02408127981 */ /* 0x000164000c1e1920 */
.L_x_94:
[----:B------:R-:W-:Y:S05]  /*5200*/  BSYNC B1 ;  /* 0x0000000000017941 */ /* 0x000fea0003800000 */
.L_x_93:
        /* <DEDUP_REMOVED lines=8> */
.L_x_96:
[----:B------:R-:W-:Y:S05]  /*5290*/  BSYNC B1 ;  /* 0x0000000000017941 */ /* 0x000fea0003800000 */
.L_x_95:
        /* <DEDUP_REMOVED lines=8> */
.L_x_98:
[----:B------:R-:W-:Y:S05]  /*5320*/  BSYNC B1 ;  /* 0x0000000000017941 */ /* 0x000fea0003800000 */
.L_x_97:
[----:B---3-5:R-:W-:Y:S01]  /*5330*/  FMUL R3, R18, R57 ;  /* 0x0000003912037220 */ /* 0x028fe20000400000 */
[----:B------:R-:W-:Y:S01]  /*5340*/  ISETP.GT.AND P3, PT, R0, RZ, P0 ;  /* 0x000000ff0000720c */ /* 0x000fe20000764270 */
[----:B------:R-:W-:Y:S02]  /*5350*/  BSSY B1, `(.L_x_99) ;  /* 0x0000005000017945 */ /* 0x000fe40003800000 */
[----:B------:R-:W-:-:S05]  /*5360*/  FFMA R3, R52, R56, R3 ;  /* 0x0000003834037223 */ /* 0x000fca0000000003 */
[----:B------:R3:W-:Y:S05]  /*5370*/  @P2 STG.E desc[UR36][R6.64+0xe0], R3 ;  /* 0x0000e00306002986 */ /* 0x0007ea000c101924 */
[----:B------:R-:W-:Y:S05]  /*5380*/  @!P3 BRA `(.L_x_100) ;  /* 0x000000000004b947 */ /* 0x000fea0003800000 */
[----:B------:R0:W5:Y:S02]  /*5390*/  LDG.E.LTC128B R18, desc[UR36][R4.64+0xe4] ;  /* 0x0000e42404127981 */ /* 0x000164000c1e1920 */
.L_x_100:
[----:B------:R-:W-:Y:S05]  /*53a0*/  BSYNC B1 ;  /* 0x0000000000017941 */ /* 0x000fea0003800000 */
.L_x_99:
[----:B01---5:R-:W-:Y:S01]  /*53b0*/  FMUL R4, R18, R57 ;  /* 0x0000003912047220 */ /* 0x023fe20000400000 */
[----:B------:R-:W-:Y:S01]  /*53c0*/  ISETP.GT.AND P1, PT, R0, 0x8, P1 ;  /* 0x000000080000780c */ /* 0x000fe20000f24270 */
[----:B------:R-:W-:Y:S02]  /*53d0*/  BSSY B1, `(.L_x_101) ;  /* 0x0000005000017945 */ /* 0x000fe40003800000 */
[----:B------:R-:W-:-:S05]  /*53e0*/  FFMA R53, R53, R56, R4 ;  /* 0x0000003835357223 */ /* 0x000fca0000000004 */
[----:B------:R0:W-:Y:S05]  /*53f0*/  @P3 STG.E desc[UR36][R6.64+0xe4], R53 ;  /* 0x0000e43506003986 */ /* 0x0001ea000c101924 */
[----:B------:R-:W-:Y:S05]  /*5400*/  @!P1 BRA `(.L_x_102) ;  /* 0x0000000000049947 */ /* 0x000fea0003800000 */
[----:B------:R1:W5:Y:S02]  /*5410*/  LDG.E.LTC128B R18, desc[UR36][R8.64+0xe0] ;  /* 0x0000e02408127981 */ /* 0x000364000c1e1920 */
.L_x_102:
[----:B------:R-:W-:Y:S05]  /*5420*/  BSYNC B1 ;  /* 0x0000000000017941 */ /* 0x000fea0003800000 */
.L_x_101:
[----:B---3-5:R-:W-:Y:S01]  /*5430*/  FMUL R3, R18, R57 ;  /* 0x0000003912037220 */ /* 0x028fe20000400000 */
[----:B------:R-:W-:Y:S01]  /*5440*/  @P1 IMAD.MOV.U32 R4, RZ, RZ, R10 ;  /* 0x000000ffff041224 */ /* 0x000fe200078e000a */
[----:B------:R-:W-:Y:S01]  /*5450*/  ISETP.GT.AND P0, PT, R0, 0x8, P0 ;  /* 0x000000080000780c */ /* 0x000fe20000704270 */
[----:B------:R-:W-:Y:S02]  /*5460*/  @P1 IMAD.MOV.U32 R5, RZ, RZ, R11 ;  /* 0x000000ffff051224 */ /* 0x000fe400078e000b */
[----:B------:R-:W-:Y:S01]  /*5470*/  FFMA R3, R54, R56, R3 ;  /* 0x0000003836037223 */ /* 0x000fe20000000003 */
[----:B------:R-:W-:Y:S04]  /*5480*/  BSSY B1, `(.L_x_103) ;  /* 0x0000004000017945 */ /* 0x000fe80003800000 */
[----:B------:R3:W-:Y:S05]  /*5490*/  @P1 STG.E desc[UR36][R4.64+0xe0], R3 ;  /* 0x0000e00304001986 */ /* 0x0007ea000c101924 */
[----:B------:R-:W-:Y:S05]  /*54a0*/  @!P0 BRA `(.L_x_104) ;  /* 0x0000000000048947 */ /* 0x000fea0003800000 */
[----:B------:R0:W5:Y:S02]  /*54b0*/  LDG.E.LTC128B R18, desc[UR36][R8.64+0xe4] ;  /* 0x0000e42408127981 */ /* 0x000164000c1e1920 */
.L_x_104:
[----:B------:R-:W-:Y:S05]  /*54c0*/  BSYNC B1 ;  /* 0x0000000000017941 */ /* 0x000fea0003800000 */
.L_x_103:
[----:B-----5:R-:W-:-:S04]  /*54d0*/  FMUL R18, R18, R57 ;  /* 0x0000003912127220 */ /* 0x020fc80000400000 */
[----:B------:R-:W-:Y:S01]  /*54e0*/  FFMA R55, R55, R56, R18 ;  /* 0x0000003837377223 */ /* 0x000fe20000000012 */
[----:B------:R-:W-:Y:S06]  /*54f0*/  @!P0 BRA `(.L_x_105) ;  /* 0x0000000400e08947 */ /* 0x000fec0003800000 */
[----:B------:R0:W-:Y:S01]  /*5500*/  STG.E desc[UR36][R10.64+0xe4], R55 ;  /* 0x0000e4370a007986 */ /* 0x0001e2000c101924 */
[----:B------:R-:W-:Y:S05]  /*5510*/  BRA `(.L_x_105) ;  /* 0x0000000400d87947 */ /* 0x000fea0003800000 */
.L_x_44:
[----:B------:R-:W-:Y:S01]  /*5520*/  ULDC.64 UR4, c[0x0][0x5c0] ;  /* 0x0001700000047ab9 */ /* 0x000fe20000000a00 */
[----:B------:R-:W-:Y:S01]  /*5530*/  ISETP.GT.AND P0, PT, R22, 0x1, PT ;  /* 0x000000011600780c */ /* 0x000fe20003f04270 */
[-C--:B------:R-:W-:Y:S01]  /*5540*/  FMUL R3, R24, R56.reuse ;  /* 0x0000003818037220 */ /* 0x080fe20000400000 */
[----:B------:R-:W-:Y:S01]  /*5550*/  LEA R4, P2, R74, UR4, 0x2 ;  /* 0x000000044a047c11 */ /* 0x000fe2000f8410ff */
[-C--:B------:R-:W-:Y:S01]  /*5560*/  FMUL R25, R25, R56.reuse ;  /* 0x0000003819197220 */ /* 0x080fe20000400000 */
[----:B------:R-:W-:Y:S01]  /*5570*/  ISETP.GT.AND P4, PT, R0, RZ, P0 ;  /* 0x000000ff0000720c */ /* 0x000fe20000784270 */
[-C--:B------:R-:W-:Y:S01]  /*5580*/  FMUL R9, R26, R56.reuse ;  /* 0x000000381a097220 */ /* 0x080fe20000400000 */
[----:B------:R-:W-:Y:S01]  /*5590*/  LEA.HI.X R5, R74, UR5, R7, 0x2, P2 ;  /* 0x000000054a057c11 */ /* 0x000fe200090f1407 */
[-C--:B------:R-:W-:Y:S01]  /*55a0*/  FMUL R27, R27, R56.reuse ;  /* 0x000000381b1b7220 */ /* 0x080fe20000400000 */
[----:B------:R-:W-:Y:S01]  /*55b0*/  ISETP.GT.AND P2, PT, R0, 0x8, P1 ;  /* 0x000000080000780c */ /* 0x000fe20000f44270 */
[----:B------:R-:W-:Y:S01]  /*55c0*/  FMUL R29, R29, R56 ;  /* 0x000000381d1d7220 */ /* 0x000fe20000400000 */
[C---:B------:R-:W-:Y:S01]  /*55d0*/  SHF.L.U64.HI R7, R65.reuse, 0x2, R66 ;  /* 0x0000000241077819 */ /* 0x040fe20000010242 */
[----:B------:R0:W-:Y:S01]  /*55e0*/  @P3 STG.E desc[UR36][R4.64], R3 ;  /* 0x0000000304003986 */ /* 0x0001e2000c101924 */
[----:B------:R-:W-:Y:S01]  /*55f0*/  LEA R6, P3, R65, R4, 0x2 ;  /* 0x0000000441067211 */ /* 0x000fe200078610ff */
[-C--:B------:R-:W-:Y:S01]  /*5600*/  FMUL R31, R31, R56.reuse ;  /* 0x000000381f1f7220 */ /* 0x080fe20000400000 */
[----:B------:R-:W-:Y:S01]  /*5610*/  ISETP.GT.AND P1, PT, R22, 0x8, PT ;  /* 0x000000081600780c */ /* 0x000fe20003f24270 */
[-C--:B------:R-:W-:Y:S01]  /*5620*/  FMUL R33, R33, R56.reuse ;  /* 0x0000003821217220 */ /* 0x080fe20000400000 */
[----:B------:R-:W-:Y:S01]  /*5630*/  ISETP.GT.AND P0, PT, R0, 0x8, P0 ;  /* 0x000000080000780c */ /* 0x000fe20000704270 */
[----:B------:R-:W-:Y:S01]  /*5640*/  IMAD.X R7, R7, 0x1, R5, P3 ;  /* 0x0000000107077824 */ /* 0x000fe200018e0605 */
[----:B------:R-:W-:Y:S01]  /*5650*/  ISETP.GT.AND P3, PT, R22, 0x9, PT ;  /* 0x000000091600780c */ /* 0x000fe20003f64270 */
[----:B------:R-:W-:Y:S01]  /*5660*/  @P4 STG.E desc[UR36][R4.64+0x4], R25 ;  /* 0x0000041904004986 */ /* 0x000fe2000c101924 */
[C---:B------:R-:W-:Y:S01]  /*5670*/  ISETP.GT.AND P4, PT, R0.reuse, RZ, P1 ;  /* 0x000000ff0000720c */ /* 0x040fe20000f84270 */
[-C--:B------:R-:W-:Y:S01]  /*5680*/  FMUL R35, R35, R56.reuse ;  /* 0x0000003823237220 */ /* 0x080fe20000400000 */
[C---:B------:R-:W-:Y:S01]  /*5690*/  ISETP.GT.AND P1, PT, R0.reuse, 0x8, P1 ;  /* 0x000000080000780c */ /* 0x040fe20000f24270 */
[----:B------:R1:W-:Y:S01]  /*56a0*/  @P2 STG.E desc[UR36][R6.64], R9 ;  /* 0x0000000906002986 */ /* 0x0003e2000c101924 */
[----:B------:R-:W-:Y:S01]  /*56b0*/  ISETP.GT.AND P2, PT, R0, RZ, P3 ;  /* 0x000000ff0000720c */ /* 0x000fe20001f44270 */
[-C--:B0-----:R-:W-:Y:S01]  /*56c0*/  FMUL R3, R28, R56.reuse ;  /* 0x000000381c037220 */ /* 0x081fe20000400000 */
[----:B------:R-:W-:Y:S01]  /*56d0*/  ISETP.GT.AND P3, PT, R0, 0x8, P3 ;  /* 0x000000080000780c */ /* 0x000fe20001f64270 */
[-C--:B------:R-:W-:Y:S01]  /*56e0*/  FMUL R37, R37, R56.reuse ;  /* 0x0000003825257220 */ /* 0x080fe20000400000 */
[-C--:B------:R-:W-:Y:S01]  /*56f0*/  FMUL R39, R39, R56.reuse ;  /* 0x0000003827277220 */ /* 0x080fe20000400000 */
[----:B------:R-:W-:Y:S01]  /*5700*/  @P0 STG.E desc[UR36][R6.64+0x4], R27 ;  /* 0x0000041b06000986 */ /* 0x000fe2000c101924 */
[----:B------:R-:W-:Y:S01]  /*5710*/  ISETP.GT.AND P0, PT, R22, 0x10, PT ;  /* 0x000000101600780c */ /* 0x000fe20003f04270 */
[-C--:B------:R-:W-:Y:S01]  /*5720*/  FMUL R41, R41, R56.reuse ;  /* 0x0000003829297220 */ /* 0x080fe20000400000 */
[-C--:B------:R-:W-:Y:S01]  /*5730*/  FMUL R43, R43, R56.reuse ;  /* 0x000000382b2b7220 */ /* 0x080fe20000400000 */
[----:B------:R0:W-:Y:S01]  /*5740*/  @P4 STG.E desc[UR36][R4.64+0x20], R3 ;  /* 0x0000200304004986 */ /* 0x0001e2000c101924 */
[----:B------:R-:W-:Y:S01]  /*5750*/  ISETP.GT.AND P4, PT, R0, RZ, P0 ;  /* 0x000000ff0000720c */ /* 0x000fe20000784270 */
[-C--:B-1----:R-:W-:Y:S01]  /*5760*/  FMUL R9, R30, R56.reuse ;  /* 0x000000381e097220 */ /* 0x082fe20000400000 */
[----:B------:R-:W-:Y:S01]  /*5770*/  ISETP.GT.AND P0, PT, R0, 0x8, P0 ;  /* 0x000000080000780c */ /* 0x000fe20000704270 */
[----:B------:R-:W-:Y:S01]  /*5780*/  @P2 STG.E desc[UR36][R4.64+0x24], R29 ;  /* 0x0000241d04002986 */ /* 0x000fe2000c101924 */
[----:B------:R-:W-:Y:S01]  /*5790*/  ISETP.GT.AND P2, PT, R22, 0x11, PT ;  /* 0x000000111600780c */ /* 0x000fe20003f44270 */
[-C--:B------:R-:W-:Y:S01]  /*57a0*/  FMUL R45, R45, R56.reuse ;  /* 0x000000382d2d7220 */ /* 0x080fe20000400000 */
[-C--:B------:R-:W-:Y:S01]  /*57b0*/  FMUL R47, R47, R56.reuse ;  /* 0x000000382f2f7220 */ /* 0x080fe20000400000 */
[----:B------:R1:W-:Y:S01]  /*57c0*/  @P1 STG.E desc[UR36][R6.64+0x20], R9 ;  /* 0x0000200906001986 */ /* 0x0003e2000c101924 */
[C---:B------:R-:W-:Y:S01]  /*57d0*/  ISETP.GT.AND P1, PT, R0.reuse, RZ, P2 ;  /* 0x000000ff0000720c */ /* 0x040fe20001724270 */
[-C--:B------:R-:W-:Y:S01]  /*57e0*/  FMUL R49, R49, R56.reuse ;  /* 0x0000003831317220 */ /* 0x080fe20000400000 */
[----:B------:R-:W-:Y:S01]  /*57f0*/  ISETP.GT.AND P2, PT, R0, 0x8, P2 ;  /* 0x000000080000780c */ /* 0x000fe20001744270 */
[-C--:B0-----:R-:W-:Y:S01]  /*5800*/  FMUL R3, R32, R56.reuse ;  /* 0x0000003820037220 */ /* 0x081fe20000400000 */
[----:B------:R-:W-:Y:S01]  /*5810*/  @P3 STG.E desc[UR36][R6.64+0x24], R31 ;  /* 0x0000241f06003986 */ /* 0x000fe2000c101924 */
[----:B------:R-:W-:Y:S01]  /*5820*/  ISETP.GT.AND P3, PT, R22, 0x18, PT ;  /* 0x000000181600780c */ /* 0x000fe20003f64270 */
[-C--:B------:R-:W-:Y:S01]  /*5830*/  FMUL R51, R51, R56.reuse ;  /* 0x0000003833337220 */ /* 0x080fe20000400000 */
[-C--:B------:R-:W-:Y:S01]  /*5840*/  FMUL R53, R53, R56.reuse ;  /* 0x0000003835357220 */ /* 0x080fe20000400000 */
[----:B------:R0:W-:Y:S01]  /*5850*/  @P4 STG.E desc[UR36][R4.64+0x40], R3 ;  /* 0x0000400304004986 */ /* 0x0001e2000c101924 */
[----:B------:R-:W-:Y:S01]  /*5860*/  ISETP.GT.AND P4, PT, R0, RZ, P3 ;  /* 0x000000ff0000720c */ /* 0x000fe20001f84270 */
[-C--:B------:R-:W-:Y:S01]  /*5870*/  FMUL R11, R54, R56.reuse ;  /* 0x00000038360b7220 */ /* 0x080fe20000400000 */
[-C--:B-1----:R-:W-:Y:S01]  /*5880*/  FMUL R9, R34, R56.reuse ;  /* 0x0000003822097220 */ /* 0x082fe20000400000 */
[----:B------:R-:W-:Y:S01]  /*5890*/  ISETP.GT.AND P3, PT, R0, 0x8, P3 ;  /* 0x000000080000780c */ /* 0x000fe20001f64270 */
[----:B------:R-:W-:Y:S01]  /*58a0*/  @P1 STG.E desc[UR36][R4.64+0x44], R33 ;  /* 0x0000442104001986 */ /* 0x000fe2000c101924 */
[----:B------:R-:W-:Y:S01]  /*58b0*/  ISETP.GT.AND P1, PT, R22, 0x19, PT ;  /* 0x000000191600780c */ /* 0x000fe20003f24270 */
[----:B------:R-:W-:-:S02]  /*58c0*/  FMUL R55, R55, R56 ;  /* 0x0000003837377220 */ /* 0x000fc40000400000 */
[----:B------:R1:W-:Y:S01]  /*58d0*/  @P0 STG.E desc[UR36][R6.64+0x40], R9 ;  /* 0x0000400906000986 */ /* 0x0003e2000c101924 */
[----:B------:R-:W-:Y:S01]  /*58e0*/  ISETP.GT.AND P0, PT, R0, RZ, P1 ;  /* 0x000000ff0000720c */ /* 0x000fe20000f04270 */
[-C--:B0-----:R-:W-:Y:S02]  /*58f0*/  FMUL R3, R36, R56.reuse ;  /* 0x0000003824037220 */ /* 0x081fe40000400000 */
[----:B------:R-:W-:Y:S01]  /*5900*/  @P2 STG.E desc[UR36][R6.64+0x44], R35 ;  /* 0x0000442306002986 */ /* 0x000fe2000c101924 */
[----:B------:R-:W-:Y:S02]  /*5910*/  ISETP.GT.AND P2, PT, R22, 0x20, PT ;  /* 0x000000201600780c */ /* 0x000fe40003f44270 */
[C---:B------:R-:W-:Y:S01]  /*5920*/  ISETP.GT.AND P1, PT, R0.reuse, 0x8, P1 ;  /* 0x000000080000780c */ /* 0x040fe20000f24270 */
[----:B------:R0:W-:Y:S01]  /*5930*/  @P4 STG.E desc[UR36][R4.64+0x60], R3 ;  /* 0x0000600304004986 */ /* 0x0001e2000c101924 */
[C---:B------:R-:W-:Y:S02]  /*5940*/  ISETP.GT.AND P4, PT, R0.reuse, RZ, P2 ;  /* 0x000000ff0000720c */ /* 0x040fe40001784270 */
[----:B------:R-:W-:Y:S01]  /*5950*/  ISETP.GT.AND P2, PT, R0, 0x8, P2 ;  /* 0x000000080000780c */ /* 0x000fe20001744270 */
[----:B-1----:R-:W-:-:S02]  /*5960*/  FMUL R9, R38, R56 ;  /* 0x0000003826097220 */ /* 0x002fc40000400000 */
[----:B------:R-:W-:Y:S01]  /*5970*/  @P0 STG.E desc[UR36][R4.64+0x64], R37 ;  /* 0x0000642504000986 */ /* 0x000fe2000c101924 */
[----:B------:R-:W-:-:S03]  /*5980*/  ISETP.GT.AND P0, PT, R22, 0x21, PT ;  /* 0x000000211600780c */ /* 0x000fc60003f04270 */
[----:B------:R1:W-:Y:S01]  /*5990*/  @P3 STG.E desc[UR36][R6.64+0x60], R9 ;  /* 0x0000600906003986 */ /* 0x0003e2000c101924 */
[----:B------:R-:W-:Y:S01]  /*59a0*/  ISETP.GT.AND P3, PT, R0, RZ, P0 ;  /* 0x000000ff0000720c */ /* 0x000fe20000764270 */
[----:B0-----:R-:W-:Y:S01]  /*59b0*/  FMUL R3, R40, R56 ;  /* 0x0000003828037220 */ /* 0x001fe20000400000 */
[----:B------:R-:W-:Y:S01]  /*59c0*/  ISETP.GT.AND P0, PT, R0, 0x8, P0 ;  /* 0x000000080000780c */ /* 0x000fe20000704270 */
[----:B------:R-:W-:Y:S01]  /*59d0*/  @P1 STG.E desc[UR36][R6.64+0x64], R39 ;  /* 0x0000642706001986 */ /* 0x000fe2000c101924 */
[----:B------:R-:W-:-:S03]  /*59e0*/  ISETP.GT.AND P1, PT, R22, 0x28, PT ;  /* 0x000000281600780c */ /* 0x000fc60003f24270 */
[----:B------:R0:W-:Y:S01]  /*59f0*/  @P4 STG.E desc[UR36][R4.64+0x80], R3 ;  /* 0x0000800304004986 */ /* 0x0001e2000c101924 */
[C---:B------:R-:W-:Y:S02]  /*5a00*/  ISETP.GT.AND P4, PT, R0.reuse, RZ, P1 ;  /* 0x000000ff0000720c */ /* 0x040fe40000f84270 */
[----:B------:R-:W-:Y:S01]  /*5a10*/  ISETP.GT.AND P1, PT, R0, 0x8, P1 ;  /* 0x000000080000780c */ /* 0x000fe20000f24270 */
[----:B-1----:R-:W-:Y:S02]  /*5a20*/  FMUL R9, R42, R56 ;  /* 0x000000382a097220 */ /* 0x002fe40000400000 */
        /* <DEDUP_REMOVED lines=21> */
[----:B------:R-:W-:Y:S01]  /*5b80*/  ISETP.GT.AND P4, PT, R22, 0x38, PT ;  /* 0x000000381600780c */ /* 0x000fe20003f84270 */
[----:B-1----:R-:W-:-:S04]  /*5b90*/  FMUL R9, R50, R56 ;  /* 0x0000003832097220 */ /* 0x002fc80000400000 */
[----:B------:R-:W-:Y:S01]  /*5ba0*/  @P1 STG.E desc[UR36][R4.64+0xc4], R49 ;  /* 0x0000c43104001986 */ /* 0x000fe2000c101924 */
[C---:B------:R-:W-:Y:S02]  /*5bb0*/  ISETP.GT.AND P1, PT, R0.reuse, RZ, P4 ;  /* 0x000000ff0000720c */ /* 0x040fe40002724270 */
[C---:B------:R-:W-:Y:S01]  /*5bc0*/  ISETP.GT.AND P4, PT, R0.reuse, 0x8, P4 ;  /* 0x000000080000780c */ /* 0x040fe20002784270 */
[----:B------:R-:W-:Y:S01]  /*5bd0*/  @P0 STG.E desc[UR36][R6.64+0xc0], R9 ;  /* 0x0000c00906000986 */ /* 0x000fe2000c101924 */
[----:B------:R-:W-:Y:S01]  /*5be0*/  ISETP.GT.AND P0, PT, R0, RZ, P3 ;  /* 0x000000ff0000720c */ /* 0x000fe20001f04270 */
[----:B0-----:R-:W-:Y:S01]  /*5bf0*/  FMUL R3, R52, R56 ;  /* 0x0000003834037220 */ /* 0x001fe20000400000 */
[----:B------:R-:W-:Y:S01]  /*5c00*/  ISETP.GT.AND P3, PT, R0, 0x8, P3 ;  /* 0x000000080000780c */ /* 0x000fe20001f64270 */
[----:B------:R-:W-:Y:S06]  /*5c10*/  @P2 STG.E desc[UR36][R6.64+0xc4], R51 ;  /* 0x0000c43306002986 */ /* 0x000fec000c101924 */
[----:B------:R-:W-:Y:S04]  /*5c20*/  @P1 STG.E desc[UR36][R4.64+0xe0], R3 ;  /* 0x0000e00304001986 */ /* 0x000fe8000c101924 */
[----:B------:R0:W-:Y:S02]  /*5c30*/  @P0 STG.E desc[UR36][R4.64+0xe4], R53 ;  /* 0x0000e43504000986 */ /* 0x0001e4000c101924 */
[----:B0-----:R-:W-:-:S02]  /*5c40*/  @P4 IMAD.MOV.U32 R4, RZ, RZ, R6 ;  /* 0x000000ffff044224 */ /* 0x001fc400078e0006 */
[----:B------:R-:W-:-:S05]  /*5c50*/  @P4 IMAD.MOV.U32 R5, RZ, RZ, R7 ;  /* 0x000000ffff054224 */ /* 0x000fca00078e0007 */
[----:B------:R0:W-:Y:S04]  /*5c60*/  @P4 STG.E desc[UR36][R4.64+0xe0], R11 ;  /* 0x0000e00b04004986 */ /* 0x0001e8000c101924 */
[----:B------:R0:W-:Y:S02]  /*5c70*/  @P3 STG.E desc[UR36][R6.64+0xe4], R55 ;  /* 0x0000e43706003986 */ /* 0x0001e4000c101924 */
.L_x_105:
[----:B------:R-:W-:Y:S05]  /*5c80*/  BSYNC B0 ;  /* 0x0000000000007941 */ /* 0x000fea0003800000 */
.L_x_43:
[----:B---3--:R-:W-:Y:S01]  /*5c90*/  IMAD.U32 R3, RZ, RZ, UR54 ;  /* 0x00000036ff037e24 */ /* 0x008fe2000f8e00ff */
[----:B------:R-:W-:Y:S01]  /*5ca0*/  ULDC.64 UR4, c[0x0][0x650] ;  /* 0x0001940000047ab9 */ /* 0x000fe20000000a00 */
[----:B------:R3:W-:Y:S01]  /*5cb0*/  SYNCS.ARRIVE.TRANS64.A1T0 RZ, [R70+UR47], RZ ;  /* 0x000000ff46ff79a7 */ /* 0x0007e2000810002f */
[----:B------:R-:W-:Y:S01]  /*5cc0*/  PRMT R0, RZ, 0x7610, R0 ;  /* 0x00007610ff007816 */ /* 0x000fe20000000000 */
[----:B------:R-:W-:Y:S01]  /*5cd0*/  IMAD.MOV.U32 R22, RZ, RZ, -0x1 ;  /* 0xffffffffff167424 */ /* 0x000fe200078e00ff */
[----:B------:R-:W-:Y:S01]  /*5ce0*/  LEA R16, P0, R3, R16, 0x1 ;  /* 0x0000001003107211 */ /* 0x000fe200078008ff */
[----:B------:R-:W-:Y:S02]  /*5cf0*/  IMAD.MOV.U32 R18, RZ, RZ, -0x1 ;  /* 0xffffffffff127424 */ /* 0x000fe400078e00ff */
[----:B------:R-:W-:Y:S01]  /*5d00*/  IMAD.MOV.U32 R19, RZ, RZ, -0x1 ;  /* 0xffffffffff137424 */ /* 0x000fe200078e00ff */
[----:B------:R-:W-:Y:S02]  /*5d10*/  IADD3.X R17, R17, UR46, RZ, P0, !PT ;  /* 0x0000002e11117c10 */ /* 0x000fe400087fe4ff */
[----:B------:R-:W-:-:S04]  /*5d20*/  ISETP.GE.U32.AND P0, PT, R16, UR4, PT ;  /* 0x0000000410007c0c */ /* 0x000fc8000bf06070 */
[----:B------:R-:W-:-:S13]  /*5d30*/  ISETP.GE.U32.AND.EX P0, PT, R17, UR5, PT, P0 ;  /* 0x0000000511007c0c */ /* 0x000fda000bf06100 */
[----:B---3--:R-:W-:Y:S05]  /*5d40*/  @P0 BRA `(.L_x_106) ;  /* 0x00000004004c0947 */ /* 0x008fea0003800000 */
[----:B0---4-:R-:W0:Y:S01]  /*5d50*/  LDC.64 R10, c[0x0][0x628] ;  /* 0x00018a00ff0a7b82 */ /* 0x011e220000000a00 */
[----:B------:R-:W3:Y:S01]  /*5d60*/  S2R R12, SR_CTAID.X ;  /* 0x00000000000c7919 */ /* 0x000ee20000002500 */
[----:B-1----:R-:W-:Y:S02]  /*5d70*/  IMAD.MOV.U32 R8, RZ, RZ, R16 ;  /* 0x000000ffff087224 */ /* 0x002fe400078e0010 */
[----:B------:R-:W-:Y:S01]  /*5d80*/  IMAD.MOV.U32 R9, RZ, RZ, R17 ;  /* 0x000000ffff097224 */ /* 0x000fe200078e0011 */
[----:B------:R-:W1:Y:S03]  /*5d90*/  S2R R18, SR_CTAID.Y ;  /* 0x0000000000127919 */ /* 0x000e660000002600 */
[----:B------:R-:W4:Y:S08]  /*5da0*/  LDC R0, c[0x0][0x630] ;  /* 0x00018c00ff007b82 */ /* 0x000f300000000800 */
[----:B------:R-:W1:Y:S01]  /*5db0*/  LDC.64 R14, c[0x0][0x620] ;  /* 0x00018800ff0e7b82 */ /* 0x000e620000000a00 */
[----:B0-----:R-:W-:-:S04]  /*5dc0*/  ISETP.NE.U32.AND P0, PT, R10, RZ, PT ;  /* 0x000000ff0a00720c */ /* 0x001fc80003f05070 */
[----:B------:R-:W-:-:S13]  /*5dd0*/  ISETP.NE.AND.EX P0, PT, R11, RZ, PT, P0 ;  /* 0x000000ff0b00720c */ /* 0x000fda0003f05300 */
[----:B-1-34-:R-:W-:Y:S05]  /*5de0*/  @!P0 BRA `(.L_x_107) ;  /* 0x0000000000288947 */ /* 0x01afea0003800000 */
        /* <DEDUP_REMOVED lines=10> */
.L_x_107:
[-CC-:B------:R-:W-:Y:S01]  /*5e90*/  SHF.R.U64 R19, R8, R0.reuse, R9.reuse ;  /* 0x0000000008137219 */ /* 0x180fe20000001209 */
[----:B------:R-:W0:Y:S01]  /*5ea0*/  LDC.64 R26, c[0x0][0x640] ;  /* 0x00019000ff1a7b82 */ /* 0x000e220000000a00 */
[----:B------:R-:W-:Y:S01]  /*5eb0*/  SHF.R.U32.HI R0, RZ, R0, R9 ;  /* 0x00000000ff007219 */ /* 0x000fe20000011609 */
[----:B------:R-:W-:Y:S01]  /*5ec0*/  ULDC UR4, c[0x0][0x150] ;  /* 0x0000540000047ab9 */ /* 0x000fe20000000800 */
[----:B------:R-:W-:Y:S02]  /*5ed0*/  IADD3 R3, P0, RZ, -R19, RZ ;  /* 0x80000013ff037210 */ /* 0x000fe40007f1e0ff */
[----:B------:R-:W-:-:S03]  /*5ee0*/  I2FP.F32.U32 R7, R12 ;  /* 0x0000000c00077245 */ /* 0x000fc60000201000 */
[----:B------:R-:W1:Y:S01]  /*5ef0*/  LDC R6, c[0x0][0x618] ;  /* 0x00018600ff067b82 */ /* 0x000e620000000800 */
[----:B------:R-:W-:Y:S02]  /*5f00*/  IMAD.X R5, RZ, RZ, ~R0, P0 ;  /* 0x000000ffff057224 */ /* 0x000fe400000e0e00 */
[----:B------:R-:W-:Y:S01]  /*5f10*/  FMUL R7, R7, UR4 ;  /* 0x0000000407077c20 */ /* 0x000fe20008400000 */
[----:B------:R-:W-:Y:S01]  /*5f20*/  ULDC UR4, c[0x0][0x154] ;  /* 0x0000550000047ab9 */ /* 0x000fe20000000800 */
[-C--:B------:R-:W-:Y:S02]  /*5f30*/  IMAD R0, R5, R14.reuse, RZ ;  /* 0x0000000e05007224 */ /* 0x080fe400078e02ff */
[C---:B------:R-:W-:Y:S01]  /*5f40*/  IMAD.WIDE.U32 R4, R3.reuse, R14, R16 ;  /* 0x0000000e03047225 */ /* 0x040fe200078e0010 */
[----:B------:R-:W3:Y:S01]  /*5f50*/  LDC R11, c[0x0][0x608] ;  /* 0x00018200ff0b7b82 */ /* 0x000ee20000000800 */
[----:B------:R-:W4:Y:S02]  /*5f60*/  F2I.U32.TRUNC.NTZ R7, R7 ;  /* 0x0000000700077305 */ /* 0x000f24000020f000 */
[----:B------:R-:W-:-:S04]  /*5f70*/  IMAD R3, R3, R15, R0 ;  /* 0x0000000f03037224 */ /* 0x000fc800078e0200 */
[----:B------:R-:W-:Y:S01]  /*5f80*/  IMAD.IADD R3, R5, 0x1, R3 ;  /* 0x0000000105037824 */ /* 0x000fe200078e0203 */
[----:B------:R-:W2:Y:S01]  /*5f90*/  LDC R8, c[0x0][0x658] ;  /* 0x00019600ff087b82 */ /* 0x000ea20000000800 */
[----:B------:R-:W-:Y:S02]  /*5fa0*/  I2FP.F32.U32 R5, R18 ;  /* 0x0000001200057245 */ /* 0x000fe40000201000 */
[----:B0-----:R-:W-:-:S04]  /*5fb0*/  ISETP.NE.U32.AND P0, PT, R26, RZ, PT ;  /* 0x000000ff1a00720c */ /* 0x001fc80003f05070 */
[----:B------:R-:W-:Y:S01]  /*5fc0*/  ISETP.NE.AND.EX P0, PT, R27, RZ, PT, P0 ;  /* 0x000000ff1b00720c */ /* 0x000fe20003f05300 */
[----:B------:R-:W0:Y:S01]  /*5fd0*/  LDC R9, c[0x0][0x144] ;  /* 0x00005100ff097b82 */ /* 0x000e220000000800 */
[-C--:B-1----:R-:W-:Y:S01]  /*5fe0*/  SHF.R.U32.HI R0, RZ, R6.reuse, R3 ;  /* 0x00000006ff007219 */ /* 0x082fe20000011603 */
[----:B----4-:R-:W-:Y:S01]  /*5ff0*/  IMAD.MOV R7, RZ, RZ, -R7 ;  /* 0x000000ffff077224 */ /* 0x010fe200078e0a07 */
[----:B------:R-:W-:Y:S01]  /*6000*/  SHF.R.U64 R13, R4, R6, R3 ;  /* 0x00000006040d7219 */ /* 0x000fe20000001203 */
[----:B------:R-:W-:-:S04]  /*6010*/  FMUL R6, R5, UR4 ;  /* 0x0000000405067c20 */ /* 0x000fc80008400000 */
[----:B------:R-:W1:Y:S01]  /*6020*/  LDC R21, c[0x0][0x148] ;  /* 0x00005200ff157b82 */ /* 0x000e620000000800 */
[-CC-:B---3--:R-:W-:Y:S02]  /*6030*/  SHF.R.U64 R10, R13, R11.reuse, R0.reuse ;  /* 0x0000000b0d0a7219 */ /* 0x188fe40000001200 */
[----:B------:R-:W-:Y:S02]  /*6040*/  SHF.R.U32.HI R3, RZ, R11, R0 ;  /* 0x0000000bff037219 */ /* 0x000fe40000011600 */
[----:B------:R3:W4:Y:S03]  /*6050*/  F2I.U32.TRUNC.NTZ R0, R6 ;  /* 0x0000000600007305 */ /* 0x000726000020f000 */
[----:B------:R-:W1:Y:S01]  /*6060*/  LDC R14, c[0x0][0x648] ;  /* 0x00019200ff0e7b82 */ /* 0x000e620000000800 */
[-CC-:B--2---:R-:W-:Y:S02]  /*6070*/  SHF.R.U64 R15, R10, R8.reuse, R3.reuse ;  /* 0x000000080a0f7219 */ /* 0x184fe40000001203 */
[----:B------:R-:W-:-:S03]  /*6080*/  SHF.R.U32.HI R5, RZ, R8, R3 ;  /* 0x00000008ff057219 */ /* 0x000fc60000011603 */
[----:B------:R-:W-:Y:S02]  /*6090*/  IMAD.MOV.U32 R4, RZ, RZ, R15 ;  /* 0x000000ffff047224 */ /* 0x000fe400078e000f */
[----:B------:R-:W2:Y:S01]  /*60a0*/  LDC R20, c[0x0][0x638] ;  /* 0x00018e00ff147b82 */ /* 0x000ea20000000800 */
[----:B0-----:R-:W-:-:S07]  /*60b0*/  IMAD R25, R9, R7, R12 ;  /* 0x0000000709197224 */ /* 0x001fce00078e020c */
[----:B------:R-:W0:Y:S08]  /*60c0*/  LDC R24, c[0x0][0x610] ;  /* 0x00018400ff187b82 */ /* 0x000e300000000800 */
[----:B------:R-:W0:Y:S01]  /*60d0*/  LDC R28, c[0x0][0x600] ;  /* 0x00018000ff1c7b82 */ /* 0x000e220000000800 */
[----:B---34-:R-:W-:Y:S05]  /*60e0*/  @!P0 BRA `(.L_x_108) ;  /* 0x0000000000288947 */ /* 0x018fea0003800000 */
[----:B------:R-:W3:Y:S02]  /*60f0*/  LDC R4, c[0x0][0x64c] ;  /* 0x00019300ff047b82 */ /* 0x000ee40000000800 */
[----:B---3--:R-:W-:-:S05]  /*6100*/  IADD3 R3, P0, R15, R4, RZ ;  /* 0x000000040f037210 */ /* 0x008fca0007f1e0ff */
        /* <DEDUP_REMOVED lines=8> */
.L_x_108:
[----:B------:R-:W-:Y:S02]  /*6190*/  ISETP.NE.AND P0, PT, R2, 0x1, PT ;  /* 0x000000010200780c */ /* 0x000fe40003f05270 */
[----:B-1----:R-:W-:Y:S01]  /*61a0*/  SHF.R.U64 R3, R4, R14, R5 ;  /* 0x0000000e04037219 */ /* 0x002fe20000001205 */
[----:B------:R-:W-:Y:S01]  /*61b0*/  IMAD.MOV R5, RZ, RZ, -R0 ;  /* 0x000000ffff057224 */ /* 0x000fe200078e0a00 */
[----:B------:R-:W-:-:S03]  /*61c0*/  LOP3.LUT R0, R10, R63, RZ, 0xc0, !PT ;  /* 0x0000003f0a007212 */ /* 0x000fc600078ec0ff */
[----:B------:R-:W-:Y:S02]  /*61d0*/  IMAD.MOV R4, RZ, RZ, -R3 ;  /* 0x000000ffff047224 */ /* 0x000fe400078e0a03 */
[----:B------:R-:W-:Y:S01]  /*61e0*/  IMAD R22, R67, R3, R0 ;  /* 0x0000000343167224 */ /* 0x000fe200078e0200 */
[----:B------:R-:W-:Y:S01]  /*61f0*/  LOP3.LUT R3, R13, R64, RZ, 0xc0, !PT ;  /* 0x000000400d037212 */ /* 0x000fe200078ec0ff */
[----:B--2---:R-:W-:Y:S02]  /*6200*/  IMAD R0, R4, R20, R15 ;  /* 0x0000001404007224 */ /* 0x004fe400078e020f */
[----:B------:R-:W-:Y:S02]  /*6210*/  @P0 IMAD R25, R21, R5, R18 ;  /* 0x0000000515190224 */ /* 0x000fe400078e0212 */
[----:B0-----:R-:W-:Y:S02]  /*6220*/  IMAD R3, R0, R28, R3 ;  /* 0x0000001c00037224 */ /* 0x001fe400078e0203 */
[----:B------:R-:W-:-:S02]  /*6230*/  IMAD R22, R22, R24, R25 ;  /* 0x0000001816167224 */ /* 0x000fc400078e0219 */
[----:B------:R-:W-:-:S03]  /*6240*/  IMAD.MOV.U32 R4, RZ, RZ, 0x1 ;  /* 0x00000001ff047424 */ /* 0x000fc600078e00ff */
[----:B------:R-:W-:Y:S02]  /*6250*/  SEL R18, R3, R22, !P0 ;  /* 0x0000001603127207 */ /* 0x000fe40004000000 */
[----:B------:R-:W-:Y:S02]  /*6260*/  PRMT R0, R4, 0x7610, R0 ;  /* 0x0000761004007816 */ /* 0x000fe40000000000 */
[----:B------:R-:W-:-:S07]  /*6270*/  SEL R22, R22, R3, !P0 ;  /* 0x0000000316167207 */ /* 0x000fce0004000000 */
.L_x_106:
[----:B------:R-:W-:Y:S01]  /*6280*/  LOP3.LUT P0, RZ, R0, 0xff, RZ, 0xc0, !PT ;  /* 0x000000ff00ff7812 */ /* 0x000fe2000780c0ff */
[----:B------:R-:W-:Y:S01]  /*6290*/  UIMAD.WIDE.U32 UR4, UR40, -0x55555555, URZ ;  /* 0xaaaaaaab280478a5 */ /* 0x000fe2000f8e003f */
[----:B------:R-:W-:-:S03]  /*62a0*/  LOP3.LUT R76, R76, 0x1, RZ, 0x3c, !PT ;  /* 0x000000014c4c7812 */ /* 0x000fc600078e3cff */
[----:B------:R-:W-:-:S04]  /*62b0*/  USHF.R.U32.HI UR4, URZ, 0x1, UR5 ;  /* 0x000000013f047899 */ /* 0x000fc80008011605 */
[----:B------:R-:W-:-:S04]  /*62c0*/  UIMAD UR40, UR4, -0x3, UR40 ;  /* 0xfffffffd042878a4 */ /* 0x000fc8000f8e0228 */
[----:B------:R-:W-:Y:S08]  /*62d0*/  @P0 BRA `(.L_x_109) ;  /* 0xffffffb000b80947 */ /* 0x000ff0000383ffff */
[----:B------:R-:W-:Y:S05]  /*62e0*/  EXIT ;  /* 0x000000000000794d */ /* 0x000fea0003800000 */
.L_x_13:
[----:B------:R-:W-:-:S08]  /*62f0*/  ISETP.NE.AND P0, PT, RZ, UR4, PT ;  /* 0x00000004ff007c0c */ /* 0x000fd0000bf05270 */
[----:B------:R-:W0:-:S00]  /*6300*/  USETMAXREG.DEALLOC.CTAPOOL 0x28 ;  /* 0x00000028000079c8 */ /* 0x000e0000080e0500 */
[----:B------:R-:W-:Y:S05]  /*6310*/  @P0 EXIT ;  /* 0x000000000000094d */ /* 0x000fea0003800000 */
[----:B0-----:R-:W-:Y:S01]  /*6320*/  LOP3.LUT P0, RZ, R3, 0xff, RZ, 0xc0, !PT ;  /* 0x000000ff03ff7812 */ /* 0x001fe2000780c0ff */
[----:B------:R-:W-:Y:S02]  /*6330*/  IMAD.MOV.U32 R25, RZ, RZ, 0x1 ;  /* 0x00000001ff197424 */ /* 0x000fe400078e00ff */
[----:B------:R-:W-:-:S10]  /*6340*/  IMAD.MOV.U32 R26, RZ, RZ, RZ ;  /* 0x000000ffff1a7224 */ /* 0x000fd400078e00ff */
[----:B------:R-:W-:Y:S05]  /*6350*/  @!P0 BRA `(.L_x_110) ;  /* 0x0000001000dc8947 */ /* 0x000fea0003800000 */
[----:B------:R-:W-:Y:S01]  /*6360*/  ISETP.NE.AND P1, PT, R24, RZ, PT ;  /* 0x000000ff1800720c */ /* 0x000fe20003f25270 */
[----:B------:R-:W-:Y:S01]  /*6370*/  ULDC UR4, c[0x0][0x600] ;  /* 0x0001800000047ab9 */ /* 0x000fe20000000800 */
[----:B------:R-:W-:Y:S01]  /*6380*/  LOP3.LUT P0, RZ, R0, 0x1f, RZ, 0xc0, !PT ;  /* 0x0000001f00ff7812 */ /* 0x000fe2000780c0ff */
[----:B------:R-:W-:Y:S01]  /*6390*/  UIADD3 UR4, UR4, -0x1, URZ ;  /* 0xffffffff04047890 */ /* 0x000fe2000fffe03f */
[----:B------:R-:W-:Y:S01]  /*63a0*/  LOP3.LUT R28, R28, 0xfffffffe, RZ, 0xc0, !PT ;  /* 0xfffffffe1c1c7812 */ /* 0x000fe200078ec0ff */
[----:B------:R-:W-:Y:S01]  /*63b0*/  ULDC UR45, c[0x0][0x658] ;  /* 0x00019600002d7ab9 */ /* 0x000fe20000000800 */
[----:B------:R-:W-:Y:S01]  /*63c0*/  ISETP.NE.OR P0, PT, R24, RZ, !P0 ;  /* 0x000000ff1800720c */ /* 0x000fe20004705670 */
[----:B------:R-:W-:Y:S01]  /*63d0*/  UMOV UR5, 0xffffffff ;  /* 0xffffffff00057882 */ /* 0x000fe20000000000 */
[----:B------:R-:W-:Y:S01]  /*63e0*/  BSSY B7, `(.L_x_110) ;  /* 0x000012e000077945 */ /* 0x000fe20003800000 */
[----:B------:R-:W-:Y:S01]  /*63f0*/  USHF.L.U32 UR5, UR5, UR45, URZ ;  /* 0x0000002d05057299 */ /* 0x000fe2000800063f */
[----:B------:R-:W-:Y:S01]  /*6400*/  IMAD.U32 R27, RZ, RZ, UR4 ;  /* 0x00000004ff1b7e24 */ /* 0x000fe2000f8e00ff */
[----:B------:R-:W-:Y:S01]  /*6410*/  UMOV UR6, 0x1 ;  /* 0x0000000100067882 */ /* 0x000fe20000000000 */
[----:B------:R-:W-:Y:S01]  /*6420*/  IMAD.MOV.U32 R29, RZ, RZ, 0x1 ;  /* 0x00000001ff1d7424 */ /* 0x000fe200078e00ff */
[----:B------:R-:W-:Y:S01]  /*6430*/  @P1 LOP3.LUT R28, R28, 0x1, RZ, 0xfc, !PT ;  /* 0x000000011c1c1812 */ /* 0x000fe200078efcff */
[----:B------:R-:W-:Y:S01]  /*6440*/  IMAD.MOV.U32 R25, RZ, RZ, 0x1 ;  /* 0x00000001ff197424 */ /* 0x000fe200078e00ff */
[----:B------:R-:W-:Y:S01]  /*6450*/  UIADD3 UR61, UR39, 0x1, URZ ;  /* 0x00000001273d7890 */ /* 0x000fe2000fffe03f */
[----:B------:R-:W-:Y:S01]  /*6460*/  IMAD.MOV.U32 R26, RZ, RZ, RZ ;  /* 0x000000ffff1a7224 */ /* 0x000fe200078e00ff */
[----:B------:R-:W-:Y:S01]  /*6470*/  LOP3.LUT R28, R28, 0xfffffffb, RZ, 0xc0, !PT ;  /* 0xfffffffb1c1c7812 */ /* 0x000fe200078ec0ff */
[----:B------:R-:W-:-:S02]  /*6480*/  ULOP3.LUT UR37, UR38, 0x2, URZ, 0xfc, !UPT ;  /* 0x0000000226257892 */ /* 0x000fc4000f8efc3f */
[----:B------:R-:W-:Y:S01]  /*6490*/  USHF.L.U32 UR45, UR6, UR45, URZ ;  /* 0x0000002d062d7299 */ /* 0x000fe2000800063f */
[----:B------:R-:W-:Y:S01]  /*64a0*/  @P0 LOP3.LUT R28, R28, 0x4, RZ, 0xfc, !PT ;  /* 0x000000041c1c0812 */ /* 0x000fe200078efcff */
[----:B------:R-:W-:Y:S01]  /*64b0*/  ULOP3.LUT UR53, URZ, UR5, URZ, 0x33, !UPT ;  /* 0x000000053f357292 */ /* 0x000fe2000f8e333f */
[----:B------:R-:W-:-:S11]  /*64c0*/  ULDC.64 UR46, c[0x0][0x198] ;  /* 0x00006600002e7ab9 */ /* 0x000fd60000000a00 */
.L_x_124:
[----:B------:R-:W-:-:S03]  /*64d0*/  UMOV UR4, 0xffffffff ;  /* 0xffffffff00047882 */ /* 0x000fc60000000000 */
[----:B------:R-:W-:Y:S05]  /*64e0*/  BRA.DIV UR4, `(.L_x_111) ;  /* 0x0000001604987947 */ /* 0x000fea000b800000 */
[----:B------:R-:W-:-:S13]  /*64f0*/  ELECT P6, URZ, PT ;  /* 0x00000000003f782f */ /* 0x000fda00038c0000 */
.L_x_138:
[----:B------:R-:W-:Y:S04]  /*6500*/  BSSY B6, `(.L_x_112) ;  /* 0x00000a7000067945 */ /* 0x000fe80003800000 */
[----:B------:R-:W-:Y:S05]  /*6510*/  @!P6 BRA `(.L_x_113) ;  /* 0x000000080094e947 */ /* 0x000fea0003800000 */
[----:B------:R-:W0:Y:S01]  /*6520*/  S2R R3, SR_CgaCtaId ;  /* 0x0000000000037919 */ /* 0x000e220000008800 */
[----:B------:R-:W-:-:S04]  /*6530*/  MOV R30, 0x400 ;  /* 0x00000400001e7802 */ /* 0x000fc80000000f00 */
[----:B0-----:R-:W-:-:S05]  /*6540*/  LEA R30, R3, R30, 0x18 ;  /* 0x0000001e031e7211 */ /* 0x001fca00078ec0ff */
[----:B------:R-:W-:-:S05]  /*6550*/  VIADD R0, R30, 0x800 ;  /* 0x000008001e007836 */ /* 0x000fca0000000000 */
[----:B------:R-:W-:-:S13]  /*6560*/  LOP3.LUT P0, RZ, R0, 0x9f, RZ, 0xc0, !PT ;  /* 0x0000009f00ff7812 */ /* 0x000fda000780c0ff */
[----:B------:R-:W-:Y:S05]  /*6570*/  @!P0 BRA `(.L_x_114) ;  /* 0x0000000000408947 */ /* 0x000fea0003800000 */
[----:B------:R-:W-:Y:S01]  /*6580*/  MOV R14, 0x0 ;  /* 0x00000000000e7802 */ /* 0x000fe20000000f00 */
[----:B------:R-:W-:Y:S01]  /*6590*/  ULDC.64 UR4, c[0x4][0x70] ;  /* 0x01001c0000047ab9 */ /* 0x000fe20000000a00 */
[----:B------:R-:W-:Y:S01]  /*65a0*/  ULDC.64 UR6, c[0x4][0x8] ;  /* 0x0100020000067ab9 */ /* 0x000fe20000000a00 */
[----:B------:R-:W-:Y:S02]  /*65b0*/  IMAD.U32 R4, RZ, RZ, UR4 ;  /* 0x00000004ff047e24 */ /* 0x000fe4000f8e00ff */
[----:B------:R-:W-:Y:S01]  /*65c0*/  IMAD.U32 R5, RZ, RZ, UR5 ;  /* 0x00000005ff057e24 */ /* 0x000fe2000f8e00ff */
[----:B------:R-:W0:Y:S01]  /*65d0*/  LDC.64 R14, c[0x4][R14] ;  /* 0x010000000e0e7b82 */ /* 0x000e220000000a00 */
[----:B------:R-:W-:Y:S01]  /*65e0*/  ULDC.64 UR4, c[0x4][0x78] ;  /* 0x01001e0000047ab9 */ /* 0x000fe20000000a00 */
[----:B------:R-:W-:Y:S02]  /*65f0*/  IMAD.U32 R10, RZ, RZ, UR6 ;  /* 0x00000006ff0a7e24 */ /* 0x000fe4000f8e00ff */
[----:B------:R-:W-:-:S02]  /*6600*/  IMAD.U32 R6, RZ, RZ, UR4 ;  /* 0x00000004ff067e24 */ /* 0x000fc4000f8e00ff */
[----:B------:R-:W-:Y:S02]  /*6610*/  IMAD.U32 R7, RZ, RZ, UR5 ;  /* 0x00000005ff077e24 */ /* 0x000fe4000f8e00ff */
[----:B------:R-:W-:Y:S02]  /*6620*/  IMAD.U32 R11, RZ, RZ, UR7 ;  /* 0x00000007ff0b7e24 */ /* 0x000fe4000f8e00ff */
[----:B------:R-:W-:Y:S02]  /*6630*/  IMAD.MOV.U32 R8, RZ, RZ, 0x70 ;  /* 0x00000070ff087424 */ /* 0x000fe400078e00ff */
[----:B------:R-:W-:Y:S02]  /*6640*/  IMAD.MOV.U32 R12, RZ, RZ, 0x1 ;  /* 0x00000001ff0c7424 */ /* 0x000fe400078e00ff */
[----:B------:R-:W-:-:S07]  /*6650*/  IMAD.MOV.U32 R13, RZ, RZ, RZ ;  /* 0x000000ffff0d7224 */ /* 0x000fce00078e00ff */
[----:B------:R-:W-:-:S07]  /*6660*/  LEPC R20, `(.L_x_114) ;  /* 0x000000001014794e */ /* 0x000fce0000000000 */
[----:B0----5:R-:W-:Y:S05]  /*6670*/  CALL.ABS.NOINC R14 ;  /* 0x000000000e007343 */ /* 0x021fea0003c00000 */
.L_x_114:
        /* <DEDUP_REMOVED lines=19> */
.L_x_115:
[----:B------:R-:W0:Y:S02]  /*67b0*/  LDC R0, c[0x0][0x28c] ;  /* 0x0000a300ff007b82 */ /* 0x000e240000000800 */
[----:B0-----:R-:W-:-:S13]  /*67c0*/  ISETP.GE.AND P0, PT, R0, 0x1, PT ;  /* 0x000000010000780c */ /* 0x001fda0003f06270 */
[----:B------:R-:W-:Y:S05]  /*67d0*/  @!P0 BRA `(.L_x_113) ;  /* 0x0000000400e48947 */ /* 0x000fea0003800000 */
[----:B------:R-:W-:Y:S02]  /*67e0*/  IMAD.SHL.U32 R22, R22, 0x40, RZ ;  /* 0x0000004016167824 */ /* 0x000fe400078e00ff */
[----:B------:R-:W-:Y:S02]  /*67f0*/  IMAD.SHL.U32 R18, R18, 0x40, RZ ;  /* 0x0000004012127824 */ /* 0x000fe400078e00ff */
[----:B------:R-:W-:Y:S02]  /*6800*/  IMAD.MOV.U32 R8, RZ, RZ, RZ ;  /* 0x000000ffff087224 */ /* 0x000fe400078e00ff */
[----:B------:R-:W-:Y:S02]  /*6810*/  IMAD.U32 R6, RZ, RZ, UR61 ;  /* 0x0000003dff067e24 */ /* 0x000fe4000f8e00ff */
[----:B------:R-:W-:Y:S02]  /*6820*/  IMAD.MOV.U32 R0, RZ, RZ, R25 ;  /* 0x000000ffff007224 */ /* 0x000fe400078e0019 */
[----:B------:R-:W-:-:S02]  /*6830*/  IMAD.MOV.U32 R3, RZ, RZ, R26 ;  /* 0x000000ffff037224 */ /* 0x000fc400078e001a */
[C---:B------:R-:W-:Y:S02]  /*6840*/  VIADD R10, R22.reuse, 0x8 ;  /* 0x00000008160a7836 */ /* 0x040fe40000000000 */
[C---:B------:R-:W-:Y:S02]  /*6850*/  VIADD R11, R22.reuse, 0x10 ;  /* 0x00000010160b7836 */ /* 0x040fe40000000000 */
[C---:B------:R-:W-:Y:S02]  /*6860*/  VIADD R12, R22.reuse, 0x18 ;  /* 0x00000018160c7836 */ /* 0x040fe40000000000 */
[C---:B------:R-:W-:Y:S02]  /*6870*/  VIADD R13, R22.reuse, 0x20 ;  /* 0x00000020160d7836 */ /* 0x040fe40000000000 */
[C---:B------:R-:W-:Y:S02]  /*6880*/  VIADD R14, R22.reuse, 0x28 ;  /* 0x00000028160e7836 */ /* 0x040fe40000000000 */
[----:B------:R-:W-:-:S02]  /*6890*/  VIADD R15, R22, 0x30 ;  /* 0x00000030160f7836 */ /* 0x000fc40000000000 */
[----:B------:R-:W-:-:S07]  /*68a0*/  VIADD R9, R22, 0x38 ;  /* 0x0000003816097836 */ /* 0x000fce0000000000 */
.L_x_119:
[----:B------:R-:W-:Y:S01]  /*68b0*/  IMAD R7, R3, 0x8, R30 ;  /* 0x0000000803077824 */ /* 0x000fe200078e021e */
[----:B------:R-:W-:Y:S02]  /*68c0*/  SHF.L.U32 R4, R0, 0x1f, RZ ;  /* 0x0000001f00047819 */ /* 0x000fe400000006ff */
[----:B------:R-:W-:Y:S02]  /*68d0*/  ISETP.NE.AND P1, PT, R24, RZ, PT ;  /* 0x000000ff1800720c */ /* 0x000fe40003f25270 */
[----:B------:R-:W0:Y:S11]  /*68e0*/  SYNCS.PHASECHK.TRANS64.TRYWAIT P0, [R7+URZ+0x18], R4 ;  /* 0x00001804070075a7 */ /* 0x000e36000800017f */
[----:B------:R-:W1:Y:S01]  /*68f0*/  @!P1 LDC R5, c[0x0][0x500] ;  /* 0x00014000ff059b82 */ /* 0x000e620000000800 */
[----:B0-----:R-:W-:Y:S05]  /*6900*/  @!P0 BRA `(.L_x_116) ;  /* 0x0000001000b08947 */ /* 0x001fea0003800000 */
.L_x_139:
[----:B------:R-:W-:Y:S01]  /*6910*/  ISETP.NE.AND P0, PT, R24, RZ, PT ;  /* 0x000000ff1800720c */ /* 0x000fe20003f05270 */
[----:B------:R-:W-:-:S04]  /*6920*/  UPRMT UR4, UR37, 0x9910, URZ ;  /* 0x0000991025047896 */ /* 0x000fc8000800003f */
[----:B------:R-:W-:-:S08]  /*6930*/  UISETP.NE.AND UP0, UPT, UR4, 0x2, UPT ;  /* 0x000000020400788c */ /* 0x000fd0000bf05270 */
[----:B-1----:R1:W-:Y:S01]  /*6940*/  @!P0 SYNCS.ARRIVE.TRANS64 RZ, [R7+URZ], R5 ;  /* 0x0000000507ff89a7 */ /* 0x0023e2000800003f */
[----:B------:R-:W-:-:S13]  /*6950*/  PLOP3.LUT P0, PT, PT, PT, UP0, 0x80, 0x0 ;  /* 0x000000000000781c */ /* 0x000fda0003f0f008 */
[----:B-1----:R-:W-:Y:S05]  /*6960*/  @P0 BRA `(.L_x_117) ;  /* 0x0000000000040947 */ /* 0x002fea0003800000 */
[----:B------:R-:W-:Y:S01]  /*6970*/  BPT.TRAP 0x1 ;  /* 0x000000040000795c */ /* 0x000fe20000300000 */
.L_x_117:
[----:B------:R-:W-:-:S13]  /*6980*/  LOP3.LUT P0, RZ, R28, 0x4, RZ, 0xc0, !PT ;  /* 0x000000041cff7812 */ /* 0x000fda000780c0ff */
[----:B------:R-:W-:Y:S05]  /*6990*/  @P0 BRA `(.L_x_118) ;  /* 0x0000000000040947 */ /* 0x000fea0003800000 */
[----:B------:R-:W-:Y:S01]  /*69a0*/  BPT.TRAP 0x1 ;  /* 0x000000040000795c */ /* 0x000fe20000300000 */
.L_x_118:
[----:B0-----:R-:W-:Y:S01]  /*69b0*/  IMAD R4, R3, 0x8000, R30 ;  /* 0x0000800003047824 */ /* 0x001fe200078e021e */
[----:B------:R-:W-:Y:S01]  /*69c0*/  R2UR UR17, R7 ;  /* 0x00000000071172ca */ /* 0x000fe200000e0000 */
[----:B------:R-:W-:Y:S01]  /*69d0*/  UIADD3 UR4, UP0, UR46, 0xf0, URZ ;  /* 0x000000f02e047890 */ /* 0x000fe2000ff1e03f */
[----:B------:R-:W-:Y:S01]  /*69e0*/  R2UR UR19, R8 ;  /* 0x00000000081372ca */ /* 0x000fe200000e0000 */
[----:B------:R-:W-:Y:S01]  /*69f0*/  UMOV UR14, 0x0 ;  /* 0x00000000000e7882 */ /* 0x000fe20000000000 */
[----:B------:R-:W-:Y:S01]  /*6a00*/  R2UR UR13, R4 ;  /* 0x00000000040d72ca */ /* 0x000fe200000e0000 */
[----:B------:R-:W-:Y:S01]  /*6a10*/  UIADD3.X UR5, URZ, UR47, URZ, UP0, !UPT ;  /* 0x0000002f3f057290 */ /* 0x000fe200087fe43f */
[----:B------:R-:W-:Y:S01]  /*6a20*/  R2UR UR20, R19 ;  /* 0x00000000131472ca */ /* 0x000fe200000e0000 */
[----:B------:R-:W-:Y:S01]  /*6a30*/  UMOV UR15, 0x10000000 ;  /* 0x10000000000f7882 */ /* 0x000fe20000000000 */
[----:B------:R-:W-:Y:S01]  /*6a40*/  R2UR UR18, R22 ;  /* 0x00000000161272ca */ /* 0x000fe200000e0000 */
[----:B------:R-:W-:Y:S01]  /*6a50*/  VIADD R6, R6, 0xffffffff ;  /* 0xffffffff06067836 */ /* 0x000fe20000000000 */
[----:B------:R-:W-:Y:S01]  /*6a60*/  R2UR UR10, R10 ;  /* 0x000000000a0a72ca */ /* 0x000fe200000e0000 */
[----:B------:R-:W-:Y:S01]  /*6a70*/  UIADD3 UR6, UP0, UR46, 0x1f0, URZ ;  /* 0x000001f02e067890 */ /* 0x000fe2000ff1e03f */
[----:B------:R-:W-:Y:S01]  /*6a80*/  R2UR UR35, R18 ;  /* 0x00000000122372ca */ /* 0x000fe200000e0000 */
[----:B------:R-:W-:Y:S01]  /*6a90*/  UMOV UR9, UR17 ;  /* 0x0000001100097c82 */ /* 0x000fe20008000000 */
[----:B------:R-:W-:Y:S01]  /*6aa0*/  R2UR UR21, R11 ;  /* 0x000000000b1572ca */ /* 0x000fe200000e0000 */
[----:B------:R-:W-:Y:S01]  /*6ab0*/  UMOV UR11, UR19 ;  /* 0x00000013000b7c82 */ /* 0x000fe20008000000 */
[----:B------:R-:W-:Y:S01]  /*6ac0*/  R2UR UR58, R12 ;  /* 0x000000000c3a72ca */ /* 0x000fe200000e0000 */
[----:B------:R-:W-:Y:S01]  /*6ad0*/  UIADD3 UR16, UR13, 0x800, URZ ;  /* 0x000008000d107890 */ /* 0x000fe2000fffe03f */
[----:B------:R-:W-:Y:S01]  /*6ae0*/  R2UR UR50, R13 ;  /* 0x000000000d3272ca */ /* 0x000fe200000e0000 */
[----:B------:R-:W-:Y:S01]  /*6af0*/  UIADD3 UR8, UR13, 0x1800, URZ ;  /* 0x000018000d087890 */ /* 0x000fe2000fffe03f */
[----:B------:R-:W-:Y:S01]  /*6b00*/  R2UR UR42, R9 ;  /* 0x00000000092a72ca */ /* 0x000fe200000e0000 */
[----:B------:R-:W-:Y:S01]  /*6b10*/  UMOV UR12, UR20 ;  /* 0x00000014000c7c82 */ /* 0x000fe20008000000 */
[----:B------:R-:W-:Y:S01]  /*6b20*/  UIADD3 UR32, UR13, 0x2800, URZ ;  /* 0x000028000d207890 */ /* 0x000fe2000fffe03f */
[----:B------:R-:W-:Y:S01]  /*6b30*/  ISETP.GT.AND P1, PT, R6, 0x1, PT ;  /* 0x000000010600780c */ /* 0x000fe20003f24270 */
[----:B------:R-:W-:Y:S01]  /*6b40*/  UMOV UR33, UR17 ;  /* 0x0000001100217c82 */ /* 0x000fe20008000000 */
[----:B------:R-:W-:Y:S01]  /*6b50*/  UMOV UR34, UR19 ;  /* 0x0000001300227c82 */ /* 0x000fe20008000000 */
[----:B------:R0:W-:Y:S01]  /*6b60*/  UTMALDG.3D [UR16], [UR4], desc[UR14] ;  /* 0x00000e10040075b4 */ /* 0x0001e20008011000 */
[----:B------:R-:W-:Y:S01]  /*6b70*/  UMOV UR36, UR20 ;  /* 0x0000001400247c82 */ /* 0x000fe20008000000 */
[----:B------:R-:W-:Y:S01]  /*6b80*/  UIADD3 UR56, UR13, 0x3800, URZ ;  /* 0x000038000d387890 */ /* 0x000fe2000fffe03f */
[----:B------:R-:W-:Y:S01]  /*6b90*/  MOV R20, UR36 ;  /* 0x0000002400147c02 */ /* 0x000fe20008000f00 */
[----:B------:R-:W-:Y:S01]  /*6ba0*/  UIADD3 UR48, UR13, 0x4800, URZ ;  /* 0x000048000d307890 */ /* 0x000fe2000fffe03f */
[----:B------:R-:W-:Y:S01]  /*6bb0*/  MOV R21, UR35 ;  /* 0x0000002300157c02 */ /* 0x000fe20008000f00 */
[----:B------:R-:W-:Y:S01]  /*6bc0*/  UMOV UR27, UR35 ;  /* 0x00000023001b7c82 */ /* 0x000fe20008000000 */
[----:B------:R-:W-:Y:S01]  /*6bd0*/  MOV R31, UR34 ;  /* 0x00000022001f7c02 */ /* 0x000fe20008000f00 */
[----:B------:R1:W-:Y:S01]  /*6be0*/  UTMALDG.3D [UR8], [UR4], desc[UR14] ;  /* 0x00000e08040075b4 */ /* 0x0003e20008011000 */
[----:B------:R-:W-:Y:S01]  /*6bf0*/  MOV R32, UR33 ;  /* 0x0000002100207c02 */ /* 0x000fe20008000f00 */
[----:B------:R-:W-:Y:S01]  /*6c00*/  UMOV UR34, UR21 ;  /* 0x0000001500227c82 */ /* 0x000fe20008000000 */
[----:B------:R-:W-:Y:S01]  /*6c10*/  UMOV UR35, UR19 ;  /* 0x0000001300237c82 */ /* 0x000fe20008000000 */
[----:B------:R-:W-:Y:S01]  /*6c20*/  UMOV UR57, UR17 ;  /* 0x0000001100397c82 */ /* 0x000fe20008000000 */
[----:B------:R-:W-:Y:S01]  /*6c30*/  UMOV UR59, UR19 ;  /* 0x00000013003b7c82 */ /* 0x000fe20008000000 */
[----:B------:R-:W-:Y:S01]  /*6c40*/  UMOV UR60, UR20 ;  /* 0x00000014003c7c82 */ /* 0x000fe20008000000 */
[----:B------:R-:W-:Y:S01]  /*6c50*/  UMOV UR49, UR17 ;  /* 0x0000001100317c82 */ /* 0x000fe20008000000 */
[----:B------:R2:W-:Y:S01]  /*6c60*/  UTMALDG.3D [UR32], [UR4], desc[UR14] ;  /* 0x00000e20040075b4 */ /* 0x0005e20008011000 */
[----:B------:R-:W-:Y:S01]  /*6c70*/  UMOV UR51, UR19 ;  /* 0x0000001300337c82 */ /* 0x000fe20008000000 */
[----:B------:R-:W-:Y:S01]  /*6c80*/  UMOV UR52, UR20 ;  /* 0x0000001400347c82 */ /* 0x000fe20008000000 */
[----:B------:R-:W-:Y:S01]  /*6c90*/  UIADD3 UR40, UR13, 0x7800, URZ ;  /* 0x000078000d287890 */ /* 0x000fe2000fffe03f */
[----:B------:R-:W-:Y:S01]  /*6ca0*/  VIADD R3, R3, 0x1 ;  /* 0x0000000103037836 */ /* 0x000fe20000000000 */
[----:B------:R-:W-:Y:S01]  /*6cb0*/  UIADD3.X UR7, URZ, UR47, URZ, UP0, !UPT ;  /* 0x0000002f3f077290 */ /* 0x000fe200087fe43f */
[----:B------:R-:W-:Y:S01]  /*6cc0*/  MOV R5, UR38 ;  /* 0x0000002600057c02 */ /* 0x000fe20008000f00 */
[----:B------:R-:W-:Y:S01]  /*6cd0*/  UIADD3 UR26, UR19, 0x20, URZ ;  /* 0x00000020131a7890 */ /* 0x000fe2000fffe03f */
[----:B0-----:R-:W-:Y:S01]  /*6ce0*/  R2UR UR18, R14 ;  /* 0x000000000e1272ca */ /* 0x001fe200000e0000 */
[----:B------:R-:W-:Y:S01]  /*6cf0*/  UIADD3 UR16, UR13, 0x5800, URZ ;  /* 0x000058000d107890 */ /* 0x000fe2000fffe03f */
[----:B------:R-:W-:Y:S01]  /*6d00*/  UTMALDG.3D [UR56], [UR4], desc[UR14] ;  /* 0x00000e38040075b4 */ /* 0x000fe20008011000 */
[----:B------:R-:W-:Y:S01]  /*6d10*/  UIADD3 UR24, UR13, 0x1a800, URZ ;  /* 0x0001a8000d187890 */ /* 0x000fe2000fffe03f */
[----:B------:R-:W-:Y:S01]  /*6d20*/  ISETP.NE.AND P0, PT, R3, 0x3, PT ;  /* 0x000000030300780c */ /* 0x000fe20003f05270 */
[----:B------:R-:W-:Y:S01]  /*6d30*/  UMOV UR41, UR17 ;  /* 0x0000001100297c82 */ /* 0x000fe20008000000 */
[----:B------:R-:W-:Y:S01]  /*6d40*/  UMOV UR43, UR19 ;  /* 0x00000013002b7c82 */ /* 0x000fe20008000000 */
[----:B------:R-:W-:Y:S01]  /*6d50*/  UMOV UR44, UR20 ;  /* 0x00000014002c7c82 */ /* 0x000fe20008000000 */
[----:B-1----:R-:W-:Y:S01]  /*6d60*/  R2UR UR10, R15 ;  /* 0x000000000f0a72ca */ /* 0x002fe200000e0000 */
[----:B------:R-:W-:Y:S01]  /*6d70*/  UIADD3 UR8, UR13, 0x6800, URZ ;  /* 0x000068000d087890 */ /* 0x000fe2000fffe03f */
[----:B------:R-:W-:Y:S01]  /*6d80*/  UTMALDG.3D [UR48], [UR4], desc[UR14] ;  /* 0x00000e30040075b4 */ /* 0x000fe20008011000 */
[----:B------:R-:W-:Y:S01]  /*6d90*/  UMOV UR25, UR17 ;  /* 0x0000001100197c82 */ /* 0x000fe20008000000 */
[----:B------:R-:W-:Y:S01]  /*6da0*/  MOV R4, UR39 ;  /* 0x0000002700047c02 */ /* 0x000fe20008000f00 */
[----:B------:R-:W-:Y:S01]  /*6db0*/  UMOV UR28, UR20 ;  /* 0x00000014001c7c82 */ /* 0x000fe20008000000 */
[----:B------:R-:W-:Y:S01]  /*6dc0*/  MOV R7, UR37 ;  /* 0x0000002500077c02 */ /* 0x000fe20008000f00 */
[----:B------:R-:W-:Y:S01]  /*6dd0*/  VIADD R8, R8, 0x80 ;  /* 0x0000008008087836 */ /* 0x000fe20000000000 */
[----:B--2---:R-:W-:Y:S01]  /*6de0*/  R2UR UR36, R20 ;  /* 0x00000000142472ca */ /* 0x004fe200000e0000 */
[----:B------:R-:W-:Y:S01]  /*6df0*/  UIADD3 UR32, UR13, 0x18800, URZ ;  /* 0x000188000d207890 */ /* 0x000fe2000fffe03f */
[----:B------:R-:W-:Y:S01]  /*6e00*/  R2UR UR35, R21 ;  /* 0x00000000152372ca */ /* 0x000fe200000e0000 */
[----:B------:R0:W-:Y:S01]  /*6e10*/  UTMALDG.3D [UR16], [UR4], desc[UR14] ;  /* 0x00000e10040075b4 */ /* 0x0001e20008011000 */
[----:B------:R-:W-:-:S02]  /*6e20*/  R2UR UR34, R31 ;  /* 0x000000001f2272ca */ /* 0x000fc400000e0000 */
[----:B------:R-:W-:Y:S02]  /*6e30*/  R2UR UR33, R32 ;  /* 0x00000000202172ca */ /* 0x000fe400000e0000 */
[----:B------:R-:W-:Y:S02]  /*6e40*/  R2UR UR38, R5 ;  /* 0x00000000052672ca */ /* 0x000fe400000e0000 */
[----:B------:R-:W-:Y:S01]  /*6e50*/  SEL R5, RZ, 0x1, P0 ;  /* 0x00000001ff057807 */ /* 0x000fe20000000000 */
[----:B------:R1:W-:Y:S01]  /*6e60*/  UTMALDG.3D [UR8], [UR4], desc[UR14] ;  /* 0x00000e08040075b4 */ /* 0x0003e20008011000 */
[----:B------:R-:W-:Y:S02]  /*6e70*/  R2UR UR39, R4 ;  /* 0x00000000042772ca */ /* 0x000fe400000e0000 */
[----:B------:R-:W-:Y:S02]  /*6e80*/  R2UR UR37, R7 ;  /* 0x00000000072572ca */ /* 0x000fe400000e0000 */
[----:B------:R-:W-:-:S02]  /*6e90*/  LOP3.LUT R0, R0, R5, RZ, 0x3c, !PT ;  /* 0x0000000500007212 */ /* 0x000fc400078e3cff */
[----:B------:R-:W-:Y:S01]  /*6ea0*/  SEL R3, R3, RZ, P0 ;  /* 0x000000ff03037207 */ /* 0x000fe20000000000 */
[----:B------:R2:W-:Y:S01]  /*6eb0*/  UTMALDG.3D [UR40], [UR4], desc[UR14] ;  /* 0x00000e28040075b4 */ /* 0x0005e20008011000 */
[----:B0-----:R-:W-:Y:S01]  /*6ec0*/  UIADD3 UR18, UR19, 0x40, URZ ;  /* 0x0000004013127890 */ /* 0x001fe2000fffe03f */
[----:B------:R2:W-:Y:S01]  /*6ed0*/  UTMALDG.3D [UR32], [UR6], desc[UR14] ;  /* 0x00000e20060075b4 */ /* 0x0005e20008011000 */
[----:B------:R-:W-:Y:S02]  /*6ee0*/  UIADD3 UR16, UR13, 0x1c800, URZ ;  /* 0x0001c8000d107890 */ /* 0x000fe4000fffe03f */
[----:B-1----:R-:W-:Y:S01]  /*6ef0*/  UIADD3 UR10, UR19, 0x60, URZ ;  /* 0x00000060130a7890 */ /* 0x002fe2000fffe03f */
[----:B------:R2:W-:Y:S01]  /*6f00*/  UTMALDG.3D [UR24], [UR6], desc[UR14] ;  /* 0x00000e18060075b4 */ /* 0x0005e20008011000 */
[----:B------:R-:W-:Y:S01]  /*6f10*/  UIADD3 UR8, UR13, 0x1e800, URZ ;  /* 0x0001e8000d087890 */ /* 0x000fe2000fffe03f */
[----:B------:R-:W-:Y:S01]  /*6f20*/  UMOV UR19, UR35 ;  /* 0x0000002300137c82 */ /* 0x000fe20008000000 */
[----:B------:R-:W-:-:S03]  /*6f30*/  UMOV UR11, UR35 ;  /* 0x00000023000b7c82 */ /* 0x000fc60008000000 */
[----:B------:R2:W-:Y:S04]  /*6f40*/  UTMALDG.3D [UR16], [UR6], desc[UR14] ;  /* 0x00000e10060075b4 */ /* 0x0005e80008011000 */
[----:B------:R2:W-:Y:S02]  /*6f50*/  UTMALDG.3D [UR8], [UR6], desc[UR14] ;  /* 0x00000e08060075b4 */ /* 0x0005e40008011000 */
[----:B--2---:R-:W-:Y:S05]  /*6f60*/  @P1 BRA `(.L_x_119) ;  /* 0xfffffff800501947 */ /* 0x004fea000383ffff */
.L_x_113:
[----:B------:R-:W-:Y:S05]  /*6f70*/  BSYNC B6 ;  /* 0x0000000000067941 */ /* 0x000fea0003800000 */
.L_x_112:
[----:B------:R-:W-:Y:S01]  /*6f80*/  LOP3.LUT P2, RZ, R29, 0xff, RZ, 0xc0, !PT ;  /* 0x000000ff1dff7812 */ /* 0x000fe2000784c0ff */
[----:B------:R-:W-:Y:S01]  /*6f90*/  VIADD R3, R26, UR39 ;  /* 0x000000271a037c36 */ /* 0x000fe20008000000 */
[----:B------:R-:W-:Y:S01]  /*6fa0*/  R2UR UR6, R23 ;  /* 0x00000000170672ca */ /* 0x000fe200000e0000 */
[----:B------:R-:W-:Y:S01]  /*6fb0*/  IMAD.U32 R6, RZ, RZ, UR39 ;  /* 0x00000027ff067e24 */ /* 0x000fe2000f8e00ff */
[----:B------:R-:W-:Y:S01]  /*6fc0*/  ULDC.64 UR4, c[0x0][0x650] ;  /* 0x0001940000047ab9 */ /* 0x000fe20000000a00 */
[----:B------:R-:W-:Y:S01]  /*6fd0*/  UISETP.GE.U32.AND UP0, UPT, UR39, 0x3, UPT ;  /* 0x000000032700788c */ /* 0x000fe2000bf06070 */
[----:B------:R-:W-:Y:S01]  /*6fe0*/  ISETP.GT.U32.AND P0, PT, R3, 0x2, PT ;  /* 0x000000020300780c */ /* 0x000fe20003f04070 */
[----:B------:R-:W-:Y:S01]  /*6ff0*/  BSSY B0, `(.L_x_120) ;  /* 0x000006a000007945 */ /* 0x000fe20003800000 */
[----:B------:R-:W-:Y:S01]  /*7000*/  IMAD.MOV.U32 R22, RZ, RZ, -0x1 ;  /* 0xffffffffff167424 */ /* 0x000fe200078e00ff */
[----:B------:R-:W-:Y:S01]  /*7010*/  PRMT R29, RZ, 0x7610, R29 ;  /* 0x00007610ff1d7816 */ /* 0x000fe2000000001d */
[----:B------:R-:W-:Y:S01]  /*7020*/  IMAD.MOV.U32 R18, RZ, RZ, -0x1 ;  /* 0xffffffffff127424 */ /* 0x000fe200078e00ff */
[----:B------:R-:W-:Y:S01]  /*7030*/  ISETP.LT.U32.AND P0, PT, R6, 0x3, P0 ;  /* 0x000000030600780c */ /* 0x000fe20000701070 */
[----:B------:R-:W-:Y:S01]  /*7040*/  IMAD.MOV.U32 R19, RZ, RZ, -0x1 ;  /* 0xffffffffff137424 */ /* 0x000fe200078e00ff */
[----:B------:R-:W0:Y:S01]  /*7050*/  @P2 S2R R5, SR_CgaCtaId ;  /* 0x0000000000052919 */ /* 0x000e220000008800 */
[----:B------:R-:W-:-:S02]  /*7060*/  @P2 MOV R0, 0x400 ;  /* 0x0000040000002802 */ /* 0x000fc40000000f00 */
[----:B------:R-:W-:Y:S02]  /*7070*/  PLOP3.LUT P1, PT, PT, PT, UP0, 0x80, 0x0 ;  /* 0x000000000000781c */ /* 0x000fe40003f2f008 */
[----:B0-----:R-:W-:Y:S01]  /*7080*/  @P2 LEA R0, R5, R0, 0x18 ;  /* 0x0000000005002211 */ /* 0x001fe200078ec0ff */
[----:B------:R-:W-:-:S03]  /*7090*/  IMAD.WIDE.U32 R4, R3, -0x55555555, RZ ;  /* 0xaaaaaaab03047825 */ /* 0x000fc600078e00ff */
[----:B------:R0:W-:Y:S01]  /*70a0*/  @P2 SYNCS.ARRIVE.TRANS64.A1T0 RZ, [R0+URZ+0x68], RZ ;  /* 0x000068ff00ff29a7 */ /* 0x0001e2000810003f */
[----:B------:R-:W-:Y:S02]  /*70b0*/  IADD3 R16, P2, R16, UR54, RZ ;  /* 0x0000003610107c10 */ /* 0x000fe4000ff5e0ff */
[----:B------:R-:W-:Y:S02]  /*70c0*/  SHF.R.U32.HI R4, RZ, 0x1, R5 ;  /* 0x00000001ff047819 */ /* 0x000fe40000011605 */
[----:B------:R-:W-:Y:S02]  /*70d0*/  IADD3.X R17, R17, UR6, RZ, P2, !PT ;  /* 0x0000000611117c10 */ /* 0x000fe400097fe4ff */
[----:B0-----:R-:W-:Y:S01]  /*70e0*/  SEL R0, RZ, 0x1, !P0 ;  /* 0x00000001ff007807 */ /* 0x001fe20004000000 */
[----:B------:R-:W-:Y:S01]  /*70f0*/  IMAD R26, R4, -0x3, R3 ;  /* 0xfffffffd041a7824 */ /* 0x000fe200078e0203 */
[----:B------:R-:W-:Y:S02]  /*7100*/  ISETP.GE.U32.AND P0, PT, R16, UR4, PT ;  /* 0x0000000410007c0c */ /* 0x000fe4000bf06070 */
[----:B------:R-:W-:-:S02]  /*7110*/  LOP3.LUT R25, R25, R0, RZ, 0x3c, !PT ;  /* 0x0000000019197212 */ /* 0x000fc400078e3cff */
[----:B------:R-:W-:Y:S02]  /*7120*/  ISETP.GE.U32.AND.EX P0, PT, R17, UR5, PT, P0 ;  /* 0x0000000511007c0c */ /* 0x000fe4000bf06100 */
[----:B------:R-:W-:Y:S02]  /*7130*/  @P1 LOP3.LUT R25, R25, 0x1, R4, 0x78, !PT ;  /* 0x0000000119191812 */ /* 0x000fe400078e7804 */
[----:B------:R-:W-:-:S09]  /*7140*/  PRMT R0, RZ, 0x7610, R0 ;  /* 0x00007610ff007816 */ /* 0x000fd20000000000 */
[----:B------:R-:W-:Y:S05]  /*7150*/  @P0 BRA `(.L_x_121) ;  /* 0x00000004004c0947 */ /* 0x000fea0003800000 */
[----:B------:R-:W-:Y:S01]  /*7160*/  ULDC.64 UR4, c[0x0][0x628] ;  /* 0x00018a0000047ab9 */ /* 0x000fe20000000a00 */
[----:B------:R-:W0:Y:S01]  /*7170*/  S2R R3, SR_CTAID.X ;  /* 0x0000000000037919 */ /* 0x000e220000002500 */
[----:B------:R-:W-:Y:S01]  /*7180*/  ISETP.NE.U32.AND P0, PT, RZ, UR4, PT ;  /* 0x00000004ff007c0c */ /* 0x000fe2000bf05070 */
[----:B------:R-:W-:Y:S01]  /*7190*/  ULDC UR7, c[0x0][0x630] ;  /* 0x00018c0000077ab9 */ /* 0x000fe20000000800 */
[----:B------:R-:W-:Y:S01]  /*71a0*/  IMAD.MOV.U32 R4, RZ, RZ, R16 ;  /* 0x000000ffff047224 */ /* 0x000fe200078e0010 */
[----:B------:R-:W1:Y:S01]  /*71b0*/  S2R R0, SR_CTAID.Y ;  /* 0x0000000000007919 */ /* 0x000e620000002600 */
[----:B------:R-:W-:Y:S01]  /*71c0*/  ISETP.NE.AND.EX P0, PT, RZ, UR5, PT, P0 ;  /* 0x00000005ff007c0c */ /* 0x000fe2000bf05300 */
[----:B------:R-:W-:-:S12]  /*71d0*/  IMAD.MOV.U32 R5, RZ, RZ, R17 ;  /* 0x000000ffff057224 */ /* 0x000fd800078e0011 */
[----:B------:R-:W-:Y:S05]  /*71e0*/  @!P0 BRA `(.L_x_122) ;  /* 0x0000000000288947 */ /* 0x000fea0003800000 */
[----:B------:R-:W-:Y:S02]  /*71f0*/  ULDC UR6, c[0x0][0x634] ;  /* 0x00018d0000067ab9 */ /* 0x000fe40000000800 */
[----:B------:R-:W-:-:S05]  /*7200*/  IADD3 R9, P0, R16, UR6, RZ ;  /* 0x0000000610097c10 */ /* 0x000fca000ff1e0ff */
[----:B------:R-:W-:-:S04]  /*7210*/  IMAD.X R11, RZ, RZ, R17, P0 ;  /* 0x000000ffff0b7224 */ /* 0x000fc800000e0611 */
[----:B------:R-:W-:-:S04]  /*7220*/  IMAD.WIDE.U32 R6, R11, UR4, RZ ;  /* 0x000000040b067c25 */ /* 0x000fc8000f8e00ff */
[----:B------:R-:W-:-:S04]  /*7230*/  IMAD.WIDE.U32 R6, P0, R9, UR5, R6 ;  /* 0x0000000509067c25 */ /* 0x000fc8000f800006 */
[----:B------:R-:W-:-:S04]  /*7240*/  IMAD.WIDE.U32 R8, R9, UR4, RZ ;  /* 0x0000000409087c25 */ /* 0x000fc8000f8e00ff */
[----:B------:R-:W-:Y:S01]  /*7250*/  IMAD.X R5, RZ, RZ, RZ, P0 ;  /* 0x000000ffff057224 */ /* 0x000fe200000e06ff */
[----:B------:R-:W-:Y:S01]  /*7260*/  IADD3 RZ, P0, R9, R6, RZ ;  /* 0x0000000609ff7210 */ /* 0x000fe20007f1e0ff */
[----:B------:R-:W-:-:S04]  /*7270*/  IMAD.MOV.U32 R4, RZ, RZ, R7 ;  /* 0x000000ffff047224 */ /* 0x000fc800078e0007 */
[----:B------:R-:W-:-:S08]  /*7280*/  IMAD.WIDE.U32.X R4, R11, UR5, R4, P0 ;  /* 0x000000050b047c25 */ /* 0x000fd000080e0404 */
.L_x_122:
[--C-:B------:R-:W-:Y:S01]  /*7290*/  SHF.R.U64 R19, R4, UR7, R5.reuse ;  /* 0x0000000704137c19 */ /* 0x100fe20008001205 */
[----:B------:R-:W-:Y:S01]  /*72a0*/  ULDC.64 UR4, c[0x0][0x620] ;  /* 0x0001880000047ab9 */ /* 0x000fe20000000a00 */
[----:B------:R-:W-:Y:S01]  /*72b0*/  SHF.R.U32.HI R4, RZ, UR7, R5 ;  /* 0x00000007ff047c19 */ /* 0x000fe20008011605 */
[----:B------:R-:W-:Y:S01]  /*72c0*/  ULDC.64 UR8, c[0x0][0x640] ;  /* 0x0001900000087ab9 */ /* 0x000fe20000000a00 */
[----:B------:R-:W-:Y:S01]  /*72d0*/  IADD3 R7, P0, RZ, -R19, RZ ;  /* 0x80000013ff077210 */ /* 0x000fe20007f1e0ff */
[----:B------:R-:W2:Y:S01]  /*72e0*/  LDC R13, c[0x0][0x148] ;  /* 0x00005200ff0d7b82 */ /* 0x000ea20000000800 */
[----:B0-----:R-:W-:Y:S01]  /*72f0*/  I2FP.F32.U32 R8, R3 ;  /* 0x0000000300087245 */ /* 0x001fe20000201000 */
[----:B------:R-:W-:Y:S02]  /*7300*/  ULDC UR6, c[0x0][0x608] ;  /* 0x0001820000067ab9 */ /* 0x000fe40000000800 */
[----:B------:R-:W-:Y:S01]  /*7310*/  IMAD.X R4, RZ, RZ, ~R4, P0 ;  /* 0x000000ffff047224 */ /* 0x000fe200000e0e04 */
[----:B------:R-:W-:-:S03]  /*7320*/  ISETP.NE.U32.AND P0, PT, RZ, UR8, PT ;  /* 0x00000008ff007c0c */ /* 0x000fc6000bf05070 */
[----:B------:R-:W-:Y:S01]  /*7330*/  IMAD R6, R4, UR4, RZ ;  /* 0x0000000404067c24 */ /* 0x000fe2000f8e02ff */
[----:B------:R-:W-:Y:S01]  /*7340*/  ISETP.NE.AND.EX P0, PT, RZ, UR9, PT, P0 ;  /* 0x00000009ff007c0c */ /* 0x000fe2000bf05300 */
[----:B------:R-:W-:Y:S01]  /*7350*/  IMAD.WIDE.U32 R4, R7, UR4, R16 ;  /* 0x0000000407047c25 */ /* 0x000fe2000f8e0010 */
[----:B------:R-:W-:-:S03]  /*7360*/  ULDC UR4, c[0x0][0x150] ;  /* 0x0000540000047ab9 */ /* 0x000fc60000000800 */
[----:B------:R-:W-:Y:S01]  /*7370*/  FMUL R8, R8, UR4 ;  /* 0x0000000408087c20 */ /* 0x000fe20008400000 */
[----:B------:R-:W-:Y:S01]  /*7380*/  IMAD R7, R7, UR5, R6 ;  /* 0x0000000507077c24 */ /* 0x000fe2000f8e0206 */
[----:B------:R-:W-:Y:S01]  /*7390*/  ULDC UR4, c[0x0][0x618] ;  /* 0x0001860000047ab9 */ /* 0x000fe20000000800 */
[----:B------:R-:W0:Y:S01]  /*73a0*/  LDC R6, c[0x0][0x144] ;  /* 0x00005100ff067b82 */ /* 0x000e220000000800 */
[----:B------:R-:W-:Y:S01]  /*73b0*/  ULDC UR5, c[0x0][0x154] ;  /* 0x0000550000057ab9 */ /* 0x000fe20000000800 */
[----:B------:R-:W-:Y:S01]  /*73c0*/  IMAD.IADD R5, R5, 0x1, R7 ;  /* 0x0000000105057824 */ /* 0x000fe200078e0207 */
[----:B------:R-:W3:Y:S04]  /*73d0*/  F2I.U32.TRUNC.NTZ R8, R8 ;  /* 0x0000000800087305 */ /* 0x000ee8000020f000 */
[----:B------:R-:W-:-:S02]  /*73e0*/  SHF.R.U64 R10, R4, UR4, R5 ;  /* 0x00000004040a7c19 */ /* 0x000fc40008001205 */
[----:B-1----:R-:W-:Y:S02]  /*73f0*/  I2FP.F32.U32 R4, R0 ;  /* 0x0000000000047245 */ /* 0x002fe40000201000 */
[----:B------:R-:W-:Y:S01]  /*7400*/  SHF.R.U32.HI R5, RZ, UR4, R5 ;  /* 0x00000004ff057c19 */ /* 0x000fe20008011605 */
[----:B------:R-:W-:Y:S02]  /*7410*/  ULDC UR4, c[0x0][0x658] ;  /* 0x0001960000047ab9 */ /* 0x000fe40000000800 */
[----:B------:R-:W-:Y:S01]  /*7420*/  FMUL R14, R4, UR5 ;  /* 0x00000005040e7c20 */ /* 0x000fe20008400000 */
[--C-:B------:R-:W-:Y:S02]  /*7430*/  SHF.R.U64 R12, R10, UR6, R5.reuse ;  /* 0x000000060a0c7c19 */ /* 0x100fe40008001205 */
[----:B------:R-:W-:Y:S01]  /*7440*/  SHF.R.U32.HI R5, RZ, UR6, R5 ;  /* 0x00000006ff057c19 */ /* 0x000fe20008011605 */
[----:B---3--:R-:W-:Y:S02]  /*7450*/  IMAD.MOV R8, RZ, RZ, -R8 ;  /* 0x000000ffff087224 */ /* 0x008fe400078e0a08 */
[----:B------:R-:W1:Y:S01]  /*7460*/  F2I.U32.TRUNC.NTZ R14, R14 ;  /* 0x0000000e000e7305 */ /* 0x000e62000020f000 */
[----:B------:R-:W-:-:S02]  /*7470*/  SHF.R.U64 R11, R12, UR4, R5 ;  /* 0x000000040c0b7c19 */ /* 0x000fc40008001205 */
[----:B------:R-:W-:Y:S01]  /*7480*/  SHF.R.U32.HI R5, RZ, UR4, R5 ;  /* 0x00000004ff057c19 */ /* 0x000fe20008011605 */
[----:B0-----:R-:W-:Y:S02]  /*7490*/  IMAD R3, R6, R8, R3 ;  /* 0x0000000806037224 */ /* 0x001fe400078e0203 */
[----:B------:R-:W-:Y:S01]  /*74a0*/  IMAD.MOV.U32 R4, RZ, RZ, R11 ;  /* 0x000000ffff047224 */ /* 0x000fe200078e000b */
[----:B-12---:R-:W-:Y:S06]  /*74b0*/  @!P0 BRA `(.L_x_123) ;  /* 0x0000000000288947 */ /* 0x006fec0003800000 */
        /* <DEDUP_REMOVED lines=10> */
.L_x_123:
[----:B------:R-:W-:Y:S01]  /*7560*/  ISETP.NE.AND P0, PT, R2, 0x1, PT ;  /* 0x000000010200780c */ /* 0x000fe20003f05270 */
[----:B------:R-:W-:Y:S01]  /*7570*/  ULDC UR4, c[0x0][0x648] ;  /* 0x0001920000047ab9 */ /* 0x000fe20000000800 */
[----:B------:R-:W-:Y:S01]  /*7580*/  R2UR UR6, R27 ;  /* 0x000000001b0672ca */ /* 0x000fe200000e0000 */
[----:B------:R-:W-:Y:S01]  /*7590*/  IMAD.MOV R14, RZ, RZ, -R14 ;  /* 0x000000ffff0e7224 */ /* 0x000fe200078e0a0e */
[----:B------:R-:W-:Y:S01]  /*75a0*/  SHF.R.U64 R5, R4, UR4, R5 ;  /* 0x0000000404057c19 */ /* 0x000fe20008001205 */
[----:B------:R-:W-:Y:S01]  /*75b0*/  ULDC UR4, c[0x0][0x638] ;  /* 0x00018e0000047ab9 */ /* 0x000fe20000000800 */
[----:B------:R-:W-:Y:S01]  /*75c0*/  LOP3.LUT R12, R12, UR53, RZ, 0xc0, !PT ;  /* 0x000000350c0c7c12 */ /* 0x000fe2000f8ec0ff */
[----:B------:R-:W-:-:S04]  /*75d0*/  ULDC UR5, c[0x0][0x610] ;  /* 0x0001840000057ab9 */ /* 0x000fc80000000800 */
[----:B------:R-:W-:Y:S02]  /*75e0*/  IMAD R12, R5, UR45, R12 ;  /* 0x0000002d050c7c24 */ /* 0x000fe4000f8e020c */
[----:B------:R-:W-:Y:S02]  /*75f0*/  @P0 IMAD R3, R13, R14, R0 ;  /* 0x0000000e0d030224 */ /* 0x000fe400078e0200 */
[----:B------:R-:W-:Y:S01]  /*7600*/  IMAD.MOV R0, RZ, RZ, -R5 ;  /* 0x000000ffff007224 */ /* 0x000fe200078e0a05 */
[----:B------:R-:W-:Y:S01]  /*7610*/  LOP3.LUT R22, R10, UR6, RZ, 0xc0, !PT ;  /* 0x000000060a167c12 */ /* 0x000fe2000f8ec0ff */
[----:B------:R-:W-:Y:S02]  /*7620*/  IMAD R3, R12, UR5, R3 ;  /* 0x000000050c037c24 */ /* 0x000fe4000f8e0203 */
[----:B------:R-:W-:Y:S01]  /*7630*/  IMAD R11, R0, UR4, R11 ;  /* 0x00000004000b7c24 */ /* 0x000fe2000f8e020b */
[----:B------:R-:W-:Y:S01]  /*7640*/  ULDC UR4, c[0x0][0x600] ;  /* 0x0001800000047ab9 */ /* 0x000fe20000000800 */
[----:B------:R-:W-:-:S02]  /*7650*/  IMAD.MOV.U32 R0, RZ, RZ, 0x1 ;  /* 0x00000001ff007424 */ /* 0x000fc400078e00ff */
[----:B------:R-:W-:-:S05]  /*7660*/  IMAD R22, R11, UR4, R22 ;  /* 0x000000040b167c24 */ /* 0x000fca000f8e0216 */
[----:B------:R-:W-:Y:S02]  /*7670*/  SEL R18, R22, R3, !P0 ;  /* 0x0000000316127207 */ /* 0x000fe40004000000 */
[----:B------:R-:W-:-:S07]  /*7680*/  SEL R22, R3, R22, !P0 ;  /* 0x0000001603167207 */ /* 0x000fce0004000000 */
.L_x_121:
[----:B------:R-:W-:Y:S05]  /*7690*/  BSYNC B0 ;  /* 0x0000000000007941 */ /* 0x000fea0003800000 */
.L_x_120:
[----:B------:R-:W-:-:S13]  /*76a0*/  LOP3.LUT P0, RZ, R0, 0xff, RZ, 0xc0, !PT ;  /* 0x000000ff00ff7812 */ /* 0x000fda000780c0ff */
[----:B------:R-:W-:Y:S05]  /*76b0*/  @P0 BRA `(.L_x_124) ;  /* 0xffffffec00840947 */ /* 0x000fea000383ffff */
[----:B------:R-:W-:Y:S05]  /*76c0*/  BSYNC B7 ;  /* 0x0000000000077941 */ /* 0x000fea0003800000 */
.L_x_110:
[----:B------:R-:W-:-:S03]  /*76d0*/  UMOV UR4, 0xffffffff ;  /* 0xffffffff00047882 */ /* 0x000fc60000000000 */
[----:B------:R-:W-:Y:S05]  /*76e0*/  BRA.DIV UR4, `(.L_x_125) ;  /* 0x00000006044c7947 */ /* 0x000fea000b800000 */
[----:B------:R-:W-:-:S13]  /*76f0*/  ELECT P6, URZ, PT ;  /* 0x00000000003f782f */ /* 0x000fda00038c0000 */
.L_x_142:
[----:B------:R-:W-:Y:S04]  /*7700*/  BSSY B0, `(.L_x_126) ;  /* 0x0000023000007945 */ /* 0x000fe80003800000 */
[----:B------:R-:W-:Y:S05]  /*7710*/  @!P6 BRA `(.L_x_127) ;  /* 0x000000000084e947 */ /* 0x000fea0003800000 */
[----:B------:R-:W-:-:S04]  /*7720*/  ULOP3.LUT UR4, UR38, 0x2, URZ, 0xfc, !UPT ;  /* 0x0000000226047892 */ /* 0x000fc8000f8efc3f */
[----:B------:R-:W-:-:S06]  /*7730*/  UISETP.NE.AND UP0, UPT, UR4, 0x3, UPT ;  /* 0x000000030400788c */ /* 0x000fcc000bf05270 */
[----:B------:R-:W-:-:S13]  /*7740*/  PLOP3.LUT P0, PT, PT, PT, UP0, 0x80, 0x0 ;  /* 0x000000000000781c */ /* 0x000fda0003f0f008 */
[----:B------:R-:W-:Y:S05]  /*7750*/  @!P0 BRA `(.L_x_128) ;  /* 0x0000000000048947 */ /* 0x000fea0003800000 */
[----:B------:R-:W-:Y:S01]  /*7760*/  BPT.TRAP 0x1 ;  /* 0x000000040000795c */ /* 0x000fe20000300000 */
.L_x_128:
[----:B------:R-:W0:Y:S01]  /*7770*/  S2R R3, SR_CgaCtaId ;  /* 0x0000000000037919 */ /* 0x000e220000008800 */
[----:B------:R-:W-:Y:S02]  /*7780*/  MOV R0, 0x400 ;  /* 0x0000040000007802 */ /* 0x000fe40000000f00 */
[----:B------:R-:W-:Y:S02]  /*7790*/  SHF.L.U32 R2, R25, 0x1f, RZ ;  /* 0x0000001f19027819 */ /* 0x000fe400000006ff */
[----:B0-----:R-:W-:-:S05]  /*77a0*/  LEA R3, R3, R0, 0x18 ;  /* 0x0000000003037211 */ /* 0x001fca00078ec0ff */
[----:B------:R-:W-:-:S04]  /*77b0*/  VIADD R3, R3, 0x18 ;  /* 0x0000001803037836 */ /* 0x000fc80000000000 */
[C---:B------:R-:W-:Y:S02]  /*77c0*/  IMAD R5, R26.reuse, 0x8, R3 ;  /* 0x000000081a057824 */ /* 0x040fe400078e0203 */
[----:B------:R-:W-:Y:S02]  /*77d0*/  VIADD R26, R26, 0x1 ;  /* 0x000000011a1a7836 */ /* 0x000fe40000000000 */
[----:B------:R-:W0:Y:S03]  /*77e0*/  SYNCS.PHASECHK.TRANS64.TRYWAIT P0, [R5+URZ], R2 ;  /* 0x00000002050075a7 */ /* 0x000e26000800017f */
[----:B------:R-:W-:-:S04]  /*77f0*/  ISETP.NE.AND P1, PT, R26, 0x3, PT ;  /* 0x000000031a00780c */ /* 0x000fc80003f25270 */
[----:B------:R-:W-:Y:S02]  /*7800*/  SEL R0, RZ, 0x1, P1 ;  /* 0x00000001ff007807 */ /* 0x000fe40000800000 */
[----:B------:R-:W-:Y:S02]  /*7810*/  SEL R26, R26, RZ, P1 ;  /* 0x000000ff1a1a7207 */ /* 0x000fe40000800000 */
[----:B------:R-:W-:-:S03]  /*7820*/  LOP3.LUT R25, R25, R0, RZ, 0x3c, !PT ;  /* 0x0000000019197212 */ /* 0x000fc600078e3cff */
[----:B------:R-:W-:Y:S01]  /*7830*/  IMAD R7, R26, 0x8, R3 ;  /* 0x000000081a077824 */ /* 0x000fe200078e0203 */
[----:B------:R-:W-:Y:S01]  /*7840*/  SHF.L.U32 R4, R25, 0x1f, RZ ;  /* 0x0000001f19047819 */ /* 0x000fe200000006ff */
[----:B0-----:R-:W-:Y:S06]  /*7850*/  @!P0 BRA `(.L_x_129) ;  /* 0x0000000400108947 */ /* 0x001fec0003800000 */
.L_x_143:
[----:B------:R-:W1:Y:S01]  /*7860*/  SYNCS.PHASECHK.TRANS64.TRYWAIT P0, [R7+URZ], R4 ;  /* 0x00000004070075a7 */ /* 0x000e62000800017f */
[----:B------:R-:W-:-:S05]  /*7870*/  VIADD R0, R26, 0x1 ;  /* 0x000000011a007836 */ /* 0x000fca0000000000 */
[----:B------:R-:W-:-:S04]  /*7880*/  ISETP.NE.AND P1, PT, R0, 0x3, PT ;  /* 0x000000030000780c */ /* 0x000fc80003f25270 */
[----:B0-----:R-:W-:Y:S02]  /*7890*/  SEL R2, RZ, 0x1, P1 ;  /* 0x00000001ff027807 */ /* 0x001fe40000800000 */
[----:B------:R-:W-:Y:S02]  /*78a0*/  SEL R0, R0, RZ, P1 ;  /* 0x000000ff00007207 */ /* 0x000fe40000800000 */
[----:B------:R-:W-:Y:S01]  /*78b0*/  LOP3.LUT R2, R25, R2, RZ, 0x3c, !PT ;  /* 0x0000000219027212 */ /* 0x000fe200078e3cff */
[----:B-1----:R-:W-:Y:S06]  /*78c0*/  @!P0 BRA `(.L_x_130) ;  /* 0x0000000400088947 */ /* 0x002fec0003800000 */
.L_x_144:
[----:B------:R-:W-:Y:S01]  /*78d0*/  IMAD R3, R0, 0x8, R3 ;  /* 0x0000000800037824 */ /* 0x000fe200078e0203 */
[----:B------:R-:W-:-:S07]  /*78e0*/  SHF.L.U32 R0, R2, 0x1f, RZ ;  /* 0x0000001f02007819 */ /* 0x000fce00000006ff */
.L_x_131:
[----:B-1----:R1:W2:Y:S02]  /*78f0*/  SYNCS.PHASECHK.TRANS64.TRYWAIT P0, [R3+URZ], R0 ;  /* 0x00000000030075a7 */ /* 0x0022a4000800017f */
[----:B--2---:R-:W-:Y:S05]  /*7900*/  @!P0 NANOSLEEP.SYNCS 0x989680 ;  /* 0x009896800000895d */ /* 0x004fea0003900000 */
[----:B------:R-:W2:Y:S02]  /*7910*/  @!P0 SYNCS.PHASECHK.TRANS64 P0, [R3+URZ], R0 ;  /* 0x00000000030085a7 */ /* 0x000ea4000800007f */
[----:B--2---:R-:W-:Y:S05]  /*7920*/  @!P0 BRA `(.L_x_131) ;  /* 0xfffffffc00f08947 */ /* 0x004fea000383ffff */
.L_x_127:
[----:B------:R-:W-:Y:S05]  /*7930*/  BSYNC B0 ;  /* 0x0000000000007941 */ /* 0x000fea0003800000 */
.L_x_126:
[----:B------:R-:W-:Y:S05]  /*7940*/  EXIT ;  /* 0x000000000000794d */ /* 0x000fea0003800000 */
.L_x_15:
[----:B0-----:R0:W1:Y:S02]  /*7950*/  SYNCS.PHASECHK.TRANS64.TRYWAIT P0, [R69+URZ+-0x8], R0 ;  /* 0xfffff800450075a7 */ /* 0x001064000800017f */
[----:B-1----:R-:W-:Y:S05]  /*7960*/  @!P0 NANOSLEEP.SYNCS 0x989680 ;  /* 0x009896800000895d */ /* 0x002fea0003900000 */
[----:B------:R-:W1:Y:S02]  /*7970*/  @!P0 SYNCS.PHASECHK.TRANS64 P0, [R69+URZ+-0x8], R0 ;  /* 0xfffff800450085a7 */ /* 0x000e64000800007f */
[----:B-1----:R-:W-:Y:S05]  /*7980*/  @!P0 BRA `(.L_x_15) ;  /* 0xfffffffc00f08947 */ /* 0x002fea000383ffff */
[----:B------:R-:W-:Y:S05]  /*7990*/  BRA `(.L_x_132) ;  /* 0xffffff9c00147947 */ /* 0x000fea000383ffff */
.L_x_19:
[----:B------:R-:W-:Y:S01]  /*79a0*/  CS2R R12, SRZ ;  /* 0x00000000000c7805 */ /* 0x000fe2000001ff00 */
[----:B------:R-:W-:Y:S02]  /*79b0*/  IMAD.MOV.U32 R11, RZ, RZ, 0x1f ;  /* 0x0000001fff0b7424 */ /* 0x000fe400078e00ff */
[----:B------:R-:W-:-:S07]  /*79c0*/  IMAD.MOV.U32 R15, RZ, RZ, -0x1 ;  /* 0xffffffffff0f7424 */ /* 0x000fce00078e00ff */
[----:B-----5:R-:W-:Y:S05]  /*79d0*/  WARPSYNC.COLLECTIVE R15, `(.L_x_133) ;  /* 0x000000000f087348 */ /* 0x020fea0003c00000 */
[----:B------:R0:W1:Y:S02]  /*79e0*/  SHFL.IDX P6, R14, R13, R12, R11 ;  /* 0x0000000c0d0e7389 */ /* 0x00006400000c000b */
[----:B01---5:R-:W-:Y:S01]  /*79f0*/  ENDCOLLECTIVE ;  /* 0x000000000000791b */ /* 0x023fe20003800000 */
.L_x_133:
[----:B------:R-:W-:Y:S05]  /*7a00*/  BRA `(.L_x_134) ;  /* 0xffffff9c00e47947 */ /* 0x000fea000383ffff */
.L_x_23:
[----:B-1----:R1:W2:Y:S02]  /*7a10*/  SYNCS.PHASECHK.TRANS64.TRYWAIT P1, [R3+URZ], R0 ;  /* 0x00000000030075a7 */ /* 0x0022a4000802017f */
[----:B--2---:R-:W-:Y:S05]  /*7a20*/  @!P1 NANOSLEEP.SYNCS 0x989680 ;  /* 0x009896800000995d */ /* 0x004fea0003900000 */
[----:B------:R-:W2:Y:S02]  /*7a30*/  @!P1 SYNCS.PHASECHK.TRANS64 P1, [R3+URZ], R0 ;  /* 0x00000000030095a7 */ /* 0x000ea4000802007f */
[----:B--2---:R-:W-:Y:S05]  /*7a40*/  @!P1 BRA `(.L_x_23) ;  /* 0xfffffffc00f09947 */ /* 0x004fea000383ffff */
[----:B------:R-:W-:Y:S05]  /*7a50*/  BRA `(.L_x_22) ;  /* 0xffffffa000007947 */ /* 0x000fea000383ffff */
.L_x_28:
[----:B0-----:R0:W1:Y:S02]  /*7a60*/  SYNCS.PHASECHK.TRANS64.TRYWAIT P1, [R3+URZ], R6 ;  /* 0x00000006030075a7 */ /* 0x001064000802017f */
[----:B-1----:R-:W-:Y:S05]  /*7a70*/  @!P1 NANOSLEEP.SYNCS 0x989680 ;  /* 0x009896800000995d */ /* 0x002fea0003900000 */
[----:B------:R-:W1:Y:S02]  /*7a80*/  @!P1 SYNCS.PHASECHK.TRANS64 P1, [R3+URZ], R6 ;  /* 0x00000006030095a7 */ /* 0x000e64000802007f */
[----:B-1----:R-:W-:Y:S05]  /*7a90*/  @!P1 BRA `(.L_x_28) ;  /* 0xfffffffc00f09947 */ /* 0x002fea000383ffff */
[----:B------:R-:W-:Y:S05]  /*7aa0*/  BRA `(.L_x_27) ;  /* 0xffffffa800c87947 */ /* 0x000fea000383ffff */
.L_x_36:
[----:B------:R0:W0:Y:S02]  /*7ab0*/  SYNCS.PHASECHK.TRANS64.TRYWAIT P1, [R6+URZ], R9 ;  /* 0x00000009060075a7 */ /* 0x000024000802017f */
[----:B0-----:R-:W-:Y:S05]  /*7ac0*/  @!P1 NANOSLEEP.SYNCS 0x989680 ;  /* 0x009896800000995d */ /* 0x001fea0003900000 */
[----:B------:R-:W0:Y:S02]  /*7ad0*/  @!P1 SYNCS.PHASECHK.TRANS64 P1, [R6+URZ], R9 ;  /* 0x00000009060095a7 */ /* 0x000e24000802007f */
[----:B0-----:R-:W-:Y:S05]  /*7ae0*/  @!P1 BRA `(.L_x_36) ;  /* 0xfffffffc00f09947 */ /* 0x001fea000383ffff */
[----:B------:R-:W-:Y:S05]  /*7af0*/  BRA `(.L_x_35) ;  /* 0xffffffb400ac7947 */ /* 0x000fea000383ffff */
.L_x_42:
[----:B0-----:R0:W3:Y:S02]  /*7b00*/  SYNCS.PHASECHK.TRANS64.TRYWAIT P0, [R69+URZ+0x8], R0 ;  /* 0x00000800450075a7 */ /* 0x0010e4000800017f */
[----:B---3--:R-:W-:Y:S05]  /*7b10*/  @!P0 NANOSLEEP.SYNCS 0x989680 ;  /* 0x009896800000895d */ /* 0x008fea0003900000 */
[----:B------:R-:W3:Y:S02]  /*7b20*/  @!P0 SYNCS.PHASECHK.TRANS64 P0, [R69+URZ+0x8], R0 ;  /* 0x00000800450085a7 */ /* 0x000ee4000800007f */
[----:B---3--:R-:W-:Y:S05]  /*7b30*/  @!P0 BRA `(.L_x_42) ;  /* 0xfffffffc00f08947 */ /* 0x008fea000383ffff */
[----:B------:R-:W-:Y:S05]  /*7b40*/  BRA `(.L_x_135) ;  /* 0xffffffc400347947 */ /* 0x000fea000383ffff */
.L_x_111:
[----:B------:R-:W-:Y:S01]  /*7b50*/  BSSY B0, `(.L_x_136) ;  /* 0x0000006000007945 */ /* 0x000fe20003800000 */
[----:B------:R-:W-:-:S07]  /*7b60*/  IMAD.MOV.U32 R15, RZ, RZ, -0x1 ;  /* 0xffffffffff0f7424 */ /* 0x000fce00078e00ff */
[----:B-----5:R-:W-:Y:S05]  /*7b70*/  WARPSYNC.COLLECTIVE R15, `(.L_x_137) ;  /* 0x000000000f0c7348 */ /* 0x020fea0003c00000 */
[----:B------:R-:W-:Y:S02]  /*7b80*/  ELECT P6, UR62, PT ;  /* 0x00000000003e782f */ /* 0x000fe400038c0000 */
[----:B------:R-:W-:Y:S01]  /*7b90*/  MOV R14, UR62 ;  /* 0x0000003e000e7c02 */ /* 0x000fe20008000f00 */
[----:B-----5:R-:W-:Y:S10]  /*7ba0*/  ENDCOLLECTIVE ;  /* 0x000000000000791b */ /* 0x020ff40003800000 */
.L_x_137:
[----:B------:R-:W-:Y:S05]  /*7bb0*/  BSYNC B0 ;  /* 0x0000000000007941 */ /* 0x000fea0003800000 */
.L_x_136:
[----:B------:R-:W-:Y:S05]  /*7bc0*/  BRA `(.L_x_138) ;  /* 0xffffffe8004c7947 */ /* 0x000fea000383ffff */
.L_x_116:
[----:B0-----:R0:W2:Y:S02]  /*7bd0*/  SYNCS.PHASECHK.TRANS64.TRYWAIT P0, [R7+URZ+0x18], R4 ;  /* 0x00001804070075a7 */ /* 0x0010a4000800017f */
[----:B--2---:R-:W-:Y:S05]  /*7be0*/  @!P0 NANOSLEEP.SYNCS 0x989680 ;  /* 0x009896800000895d */ /* 0x004fea0003900000 */
[----:B------:R-:W2:Y:S02]  /*7bf0*/  @!P0 SYNCS.PHASECHK.TRANS64 P0, [R7+URZ+0x18], R4 ;  /* 0x00001804070085a7 */ /* 0x000ea4000800007f */
[----:B--2---:R-:W-:Y:S05]  /*7c00*/  @!P0 BRA `(.L_x_116) ;  /* 0xfffffffc00f08947 */ /* 0x004fea000383ffff */
[----:B------:R-:W-:Y:S05]  /*7c10*/  BRA `(.L_x_139) ;  /* 0xffffffec003c7947 */ /* 0x000fea000383ffff */
.L_x_125:
[----:B------:R-:W-:Y:S01]  /*7c20*/  BSSY B0, `(.L_x_140) ;  /* 0x0000006000007945 */ /* 0x000fe20003800000 */
[----:B------:R-:W-:-:S07]  /*7c30*/  IMAD.MOV.U32 R15, RZ, RZ, -0x1 ;  /* 0xffffffffff0f7424 */ /* 0x000fce00078e00ff */
[----:B-----5:R-:W-:Y:S05]  /*7c40*/  WARPSYNC.COLLECTIVE R15, `(.L_x_141) ;  /* 0x000000000f0c7348 */ /* 0x020fea0003c00000 */
[----:B------:R-:W-:Y:S02]  /*7c50*/  ELECT P6, UR62, PT ;  /* 0x00000000003e782f */ /* 0x000fe400038c0000 */
[----:B------:R-:W-:Y:S01]  /*7c60*/  MOV R14, UR62 ;  /* 0x0000003e000e7c02 */ /* 0x000fe20008000f00 */
[----:B-----5:R-:W-:Y:S10]  /*7c70*/  ENDCOLLECTIVE ;  /* 0x000000000000791b */ /* 0x020ff40003800000 */
.L_x_141:
[----:B------:R-:W-:Y:S05]  /*7c80*/  BSYNC B0 ;  /* 0x0000000000007941 */ /* 0x000fea0003800000 */
.L_x_140:
[----:B------:R-:W-:Y:S05]  /*7c90*/  BRA `(.L_x_142) ;  /* 0xfffffff800987947 */ /* 0x000fea000383ffff */
.L_x_129:
[----:B0-----:R0:W1:Y:S02]  /*7ca0*/  SYNCS.PHASECHK.TRANS64.TRYWAIT P0, [R5+URZ], R2 ;  /* 0x00000002050075a7 */ /* 0x001064000800017f */
[----:B-1----:R-:W-:Y:S05]  /*7cb0*/  @!P0 NANOSLEEP.SYNCS 0x989680 ;  /* 0x009896800000895d */ /* 0x002fea0003900000 */
[----:B------:R-:W1:Y:S02]  /*7cc0*/  @!P0 SYNCS.PHASECHK.TRANS64 P0, [R5+URZ], R2 ;  /* 0x00000002050085a7 */ /* 0x000e64000800007f */
[----:B-1----:R-:W-:Y:S05]  /*7cd0*/  @!P0 BRA `(.L_x_129) ;  /* 0xfffffffc00f08947 */ /* 0x002fea000383ffff */
[----:B------:R-:W-:Y:S05]  /*7ce0*/  BRA `(.L_x_143) ;  /* 0xfffffff800dc7947 */ /* 0x000fea000383ffff */
.L_x_130:
[----:B0-----:R0:W1:Y:S02]  /*7cf0*/  SYNCS.PHASECHK.TRANS64.TRYWAIT P0, [R7+URZ], R4 ;  /* 0x00000004070075a7 */ /* 0x001064000800017f */
[----:B-1----:R-:W-:Y:S05]  /*7d00*/  @!P0 NANOSLEEP.SYNCS 0x989680 ;  /* 0x009896800000895d */ /* 0x002fea0003900000 */
[----:B------:R-:W1:Y:S02]  /*7d10*/  @!P0 SYNCS.PHASECHK.TRANS64 P0, [R7+URZ], R4 ;  /* 0x00000004070085a7 */ /* 0x000e64000800007f */
[----:B-1----:R-:W-:Y:S05]  /*7d20*/  @!P0 BRA `(.L_x_130) ;  /* 0xfffffffc00f08947 */ /* 0x002fea000383ffff */
[----:B------:R-:W-:Y:S05]  /*7d30*/  BRA `(.L_x_144) ;  /* 0xfffffff800e47947 */ /* 0x000fea000383ffff */
.L_x_145:
[----:B------:R-:W-:-:S00]  /*7d40*/  BRA `(.L_x_145) ;  /* 0xfffffffc00fc7947 */ /* 0x000fc0000383ffff */
[----:B------:R-:W-:-:S00]  /*7d50*/  NOP ;  /* 0x0000000000007918 */ /* 0x000fc00000000000 */
        /* <DEDUP_REMOVED lines=10> */
.L_x_146:


//--------------------- .nv.global.init           --------------------------
	.section	.nv.global.init,"aw",@progbits
.nv.global.init:
	.type		$str$24,@object
	.size		$str$24,($str$25 - $str$24)
$str$24:
        /*0000*/ 	.byte	0x28, 0x61, 0x64, 0x64, 0x72, 0x65, 0x73, 0x73, 0x20, 0x26, 0x20, 0x6d, 0x61, 0x73, 0x6b, 0x29
        /*0010*/ 	.byte	0x20, 0x3d, 0x3d, 0x20, 0x30, 0x00
	.type		$str$25,@object
	.size		$str$25,(__unnamed_1 - $str$25)
$str$25:
        /*0016*/ 	.byte	0x2f, 0x74, 0x6d, 0x70, 0x2f, 0x63, 0x75, 0x74, 0x6c, 0x61, 0x73, 0x73, 0x5f, 0x73, 0x77, 0x65
        /*0026*/ 	.byte	0x65, 0x70, 0x5f, 0x73, 0x72, 0x63, 0x2f, 0x69, 0x6e, 0x63, 0x6c, 0x75, 0x64, 0x65, 0x2f, 0x63
        /*0036*/ 	.byte	0x75, 0x74, 0x65, 0x2f, 0x70, 0x6f, 0x69, 0x6e, 0x74, 0x65, 0x72, 0x5f, 0x66, 0x6c, 0x61, 0x67
        /*0046*/ 	.byte	0x67, 0x65, 0x64, 0x2e, 0x68, 0x70, 0x70, 0x00
	.type		__unnamed_1,@object
	.size		__unnamed_1,(__unnamed_2 - __unnamed_1)
__unnamed_1:
        /*004e*/ 	.byte	0x61, 0x75, 0x74, 0x6f, 0x20, 0x63, 0x75, 0x74, 0x65, 0x3a, 0x3a, 0x61, 0x73, 0x5f, 0x70, 0x6f
        /* <DEDUP_REMOVED lines=27> */
        /*020e*/ 	.byte	0x3c, 0x38, 0x31, 0x39, 0x32, 0x3e, 0x3e, 0x3e, 0x3e, 0x3e, 0x20, 0x26, 0x5d, 0x00
	.type		__unnamed_2,@object
	.size		__unnamed_2,(.L_1 - __unnamed_2)
__unnamed_2:
        /* <DEDUP_REMOVED lines=29> */
.L_1:


//--------------------- .nv.shared._ZN7cutlass13device_kernelINS_4gemm6kernel13GemmUniversalIN4cute5tupleIJiiiiEEENS1_10collective13CollectiveMmaINS1_39MainloopSm90TmaGmmaRmemAWarpSpecializedILi3ENS5_IJNS4_1CILi1EEESB_SB_EEENS1_32KernelTmaWarpSpecializedPingpongEEENS5_IJNSA_ILi64EEESF_NSA_ILi128EEEEEEfNS5_IJlSB_lEEEfNS5_IJSB_llEEENS4_8TiledMMAINS4_8MMA_AtomIJNS4_4SM904GMMA29MMA_64x64x8_F32TF32TF32_RS_TNILNSN_7ScaleInE1ELSP_1EEEEEENS4_6LayoutISC_NS5_IJNSA_ILi0EEEST_ST_EEEEENS5_IJNS4_10UnderscoreESW_SW_EEEEENS4_13SM90_TMA_LOADENS4_14ComposedLayoutINS4_7SwizzleILi3ELi4ELi3EEENS4_18smem_ptr_flag_bitsILi32EEENSS_INS5_IJNSA_ILi8EEENSA_ILi32EEEEEENS5_IJS16_SB_EEEEEEEvNS4_8identityESZ_NS10_INS11_ILi1ELi4ELi3EEES14_NSS_INS5_IJS15_S15_EEENS5_IJSB_S15_EEEEEEENS4_9Copy_AtomIJNS4_39AutoVectorizingCopyWithAssumedAlignmentILi128EEEfEEES1B_EENS_8epilogue10collective6detail29Sm90TmaWarpSpecializedAdapterINS1N_15DefaultEpilogueIfSI_SI_NS1M_6thread17LinearCombinationIfLi1EffLNS1R_9ScaleType4KindE0ELNS_15FloatRoundStyleE2EfEENS1_15EpilogueDefaultEEEEEvvEEEEvNT_6ParamsE --------------------------
	.section	.nv.shared._ZN7cutlass13device_kernelINS_4gemm6kernel13GemmUniversalIN4cute5tupleIJiiiiEEENS1_10collective13CollectiveMmaINS1_39MainloopSm90TmaGmmaRmemAWarpSpecializedILi3ENS5_IJNS4_1CILi1EEESB_SB_EEENS1_32KernelTmaWarpSpecializedPingpongEEENS5_IJNSA_ILi64EEESF_NSA_ILi128EEEEEEfNS5_IJlSB_lEEEfNS5_IJSB_llEEENS4_8TiledMMAINS4_8MMA_AtomIJNS4_4SM904GMMA29MMA_64x64x8_F32TF32TF32_RS_TNILNSN_7ScaleInE1ELSP_1EEEEEENS4_6LayoutISC_NS5_IJNSA_ILi0EEEST_ST_EEEEENS5_IJNS4_10UnderscoreESW_SW_EEEEENS4_13SM90_TMA_LOADENS4_14ComposedLayoutINS4_7SwizzleILi3ELi4ELi3EEENS4_18smem_ptr_flag_bitsILi32EEENSS_INS5_IJNSA_ILi8EEENSA_ILi32EEEEEENS5_IJS16_SB_EEEEEEEvNS4_8identityESZ_NS10_INS11_ILi1ELi4ELi3EEES14_NSS_INS5_IJS15_S15_EEENS5_IJSB_S15_EEEEEEENS4_9Copy_AtomIJNS4_39AutoVectorizingCopyWithAssumedAlignmentILi128EEEfEEES1B_EENS_8epilogue10collective6detail29Sm90TmaWarpSpecializedAdapterINS1N_15DefaultEpilogueIfSI_SI_NS1M_6thread17LinearCombinationIfLi1EffLNS1R_9ScaleType4KindE0ELNS_15FloatRoundStyleE2EfEENS1_15EpilogueDefaultEEEEEvvEEEEvNT_6ParamsE,"aw",@nobits
	.sectionflags	@""
	.align	16
	.zero		1024


//--------------------- .nv.shared.reserved.0     --------------------------
	.section	.nv.shared.reserved.0,"aw",@nobits
	.weak		__nv_reservedSMEM_offset_0_alias
	.size		__nv_reservedSMEM_offset_0_alias, 0, 0
	.other		__nv_reservedSMEM_offset_0_alias,@"STO_CUDA_RESERVED_SHARED STV_DEFAULT"
__nv_reservedSMEM_offset_0_alias:
	.zero		0


//--------------------- .nv.global                --------------------------
	.section	.nv.global,"aw",@nobits
.nv.global:
	.type		_ZN40_INTERNAL_30366fee_4_k_cu_32250e12_318854cute1_E,@object
	.size		_ZN40_INTERNAL_30366fee_4_k_cu_32250e12_318854cute1_E,(_ZN40_INTERNAL_30366fee_4_k_cu_32250e12_318854cuda3std3__45__cpo6cbeginE - _ZN40_INTERNAL_30366fee_4_k_cu_32250e12_318854cute1_E)
_ZN40_INTERNAL_30366fee_4_k_cu_32250e12_318854cute1_E:
	.zero		1
	.type		_ZN40_INTERNAL_30366fee_4_k_cu_32250e12_318854cuda3std3__45__cpo6cbeginE,@object
	.size		_ZN40_INTERNAL_30366fee_4_k_cu_32250e12_318854cuda3std3__45__cpo6cbeginE,(_ZN40_INTERNAL_30366fee_4_k_cu_32250e12_318854cuda3std3__48in_placeE - _ZN40_INTERNAL_30366fee_4_k_cu_32250e12_318854cuda3std3__45__cpo6cbeginE)
_ZN40_INTERNAL_30366fee_4_k_cu_32250e12_318854cuda3std3__45__cpo6cbeginE:
	.zero		1
	.type		_ZN40_INTERNAL_30366fee_4_k_cu_32250e12_318854cuda3std3__48in_placeE,@object
	.size		_ZN40_INTERNAL_30366fee_4_k_cu_32250e12_318854cuda3std3__48in_placeE,(_ZN40_INTERNAL_30366fee_4_k_cu_32250e12_318854cuda3std6ranges3__45__cpo9iter_moveE - _ZN40_INTERNAL_30366fee_4_k_cu_32250e12_318854cuda3std3__48in_placeE)
_ZN40_INTERNAL_30366fee_4_k_cu_32250e12_318854cuda3std3__48in_placeE:
	.zero		1
	.type		_ZN40_INTERNAL_30366fee_4_k_cu_32250e12_318854cuda3std6ranges3__45__cpo9iter_moveE,@object
	.size		_ZN40_INTERNAL_30366fee_4_k_cu_32250e12_318854cuda3std6ranges3__45__cpo9iter_moveE,(_ZN40_INTERNAL_30366fee_4_k_cu_32250e12_318854cuda3std3__45__cpo5beginE - _ZN40_INTERNAL_30366fee_4_k_cu_32250e12_318854cuda3std6ranges3__45__cpo9iter_moveE)
_ZN40_INTERNAL_30366fee_4_k_cu_32250e12_318854cuda3std6ranges3__45__cpo9iter_moveE:
	.zero		1
	.type		_ZN40_INTERNAL_30366fee_4_k_cu_32250e12_318854cuda3std3__45__cpo5beginE,@object
	.size		_ZN40_INTERNAL_30366fee_4_k_cu_32250e12_318854cuda3std3__45__cpo5beginE,(_ZN40_INTERNAL_30366fee_4_k_cu_32250e12_318854cuda3std3__442_GLOBAL__N__30366fee_4_k_cu_32250e12_318856ignoreE - _ZN40_INTERNAL_30366fee_4_k_cu_32250e12_318854cuda3std3__45__cpo5beginE)
_ZN40_INTERNAL_30366fee_4_k_cu_32250e12_318854cuda3std3__45__cpo5beginE:
	.zero		1
	.type		_ZN40_INTERNAL_30366fee_4_k_cu_32250e12_318854cuda3std3__442_GLOBAL__N__30366fee_4_k_cu_32250e12_318856ignoreE,@object
	.size		_ZN40_INTERNAL_30366fee_4_k_cu_32250e12_318854cuda3std3__442_GLOBAL__N__30366fee_4_k_cu_32250e12_318856ignoreE,(_ZN40_INTERNAL_30366fee_4_k_cu_32250e12_318854cute7productE - _ZN40_INTERNAL_30366fee_4_k_cu_32250e12_318854cuda3std3__442_GLOBAL__N__30366fee_4_k_cu_32250e12_318856ignoreE)
_ZN40_INTERNAL_30366fee_4_k_cu_32250e12_318854cuda3std3__442_GLOBAL__N__30366fee_4_k_cu_32250e12_318856ignoreE:
	.zero		1
	.type		_ZN40_INTERNAL_30366fee_4_k_cu_32250e12_318854cute7productE,@object
	.size		_ZN40_INTERNAL_30366fee_4_k_cu_32250e12_318854cute7productE,(_ZN40_INTERNAL_30366fee_4_k_cu_32250e12_318854cuda3std3__45__cpo3endE - _ZN40_INTERNAL_30366fee_4_k_cu_32250e12_318854cute7productE)
_ZN40_INTERNAL_30366fee_4_k_cu_32250e12_318854cute7productE:
	.zero		1
	.type		_ZN40_INTERNAL_30366fee_4_k_cu_32250e12_318854cuda3std3__45__cpo3endE,@object
	.size		_ZN40_INTERNAL_30366fee_4_k_cu_32250e12_318854cuda3std3__45__cpo3endE,(_ZN40_INTERNAL_30366fee_4_k_cu_32250e12_318854cuda3std3__419piecewise_constructE - _ZN40_INTERNAL_30366fee_4_k_cu_32250e12_318854cuda3std3__45__cpo3endE)
_ZN40_INTERNAL_30366fee_4_k_cu_32250e12_318854cuda3std3__45__cpo3endE:
	.zero		1
	.type		_ZN40_INTERNAL_30366fee_4_k_cu_32250e12_318854cuda3std3__419piecewise_constructE,@object
	.size		_ZN40_INTERNAL_30366fee_4_k_cu_32250e12_318854cuda3std3__419piecewise_constructE,(_ZN40_INTERNAL_30366fee_4_k_cu_32250e12_318854cuda3std3__45__cpo4cendE - _ZN40_INTERNAL_30366fee_4_k_cu_32250e12_318854cuda3std3__419piecewise_constructE)
_ZN40_INTERNAL_30366fee_4_k_cu_32250e12_318854cuda3std3__419piecewise_constructE:
	.zero		1
	.type		_ZN40_INTERNAL_30366fee_4_k_cu_32250e12_318854cuda3std3__45__cpo4cendE,@object
	.size		_ZN40_INTERNAL_30366fee_4_k_cu_32250e12_318854cuda3std3__45__cpo4cendE,(_ZN40_INTERNAL_30366fee_4_k_cu_32250e12_318854cuda3std6ranges3__45__cpo4swapE - _ZN40_INTERNAL_30366fee_4_k_cu_32250e12_318854cuda3std3__45__cpo4cendE)
_ZN40_INTERNAL_30366fee_4_k_cu_32250e12_318854cuda3std3__45__cpo4cendE:
	.zero		1
	.type		_ZN40_INTERNAL_30366fee_4_k_cu_32250e12_318854cuda3std6ranges3__45__cpo4swapE,@object
	.size		_ZN40_INTERNAL_30366fee_4_k_cu_32250e12_318854cuda3std6ranges3__45__cpo4swapE,(.L_9 - _ZN40_INTERNAL_30366fee_4_k_cu_32250e12_318854cuda3std6ranges3__45__cpo4swapE)
_ZN40_INTERNAL_30366fee_4_k_cu_32250e12_318854cuda3std6ranges3__45__cpo4swapE:
	.zero		1
.L_9:


//--------------------- .nv.constant0._ZN7cutlass13device_kernelINS_4gemm6kernel13GemmUniversalIN4cute5tupleIJiiiiEEENS1_10collective13CollectiveMmaINS1_39MainloopSm90TmaGmmaRmemAWarpSpecializedILi3ENS5_IJNS4_1CILi1EEESB_SB_EEENS1_32KernelTmaWarpSpecializedPingpongEEENS5_IJNSA_ILi64EEESF_NSA_ILi128EEEEEEfNS5_IJlSB_lEEEfNS5_IJSB_llEEENS4_8TiledMMAINS4_8MMA_AtomIJNS4_4SM904GMMA29MMA_64x64x8_F32TF32TF32_RS_TNILNSN_7ScaleInE1ELSP_1EEEEEENS4_6LayoutISC_NS5_IJNSA_ILi0EEEST_ST_EEEEENS5_IJNS4_10UnderscoreESW_SW_EEEEENS4_13SM90_TMA_LOADENS4_14ComposedLayoutINS4_7SwizzleILi3ELi4ELi3EEENS4_18smem_ptr_flag_bitsILi32EEENSS_INS5_IJNSA_ILi8EEENSA_ILi32EEEEEENS5_IJS16_SB_EEEEEEEvNS4_8identityESZ_NS10_INS11_ILi1ELi4ELi3EEES14_NSS_INS5_IJS15_S15_EEENS5_IJSB_S15_EEEEEEENS4_9Copy_AtomIJNS4_39AutoVectorizingCopyWithAssumedAlignmentILi128EEEfEEES1B_EENS_8epilogue10collective6detail29Sm90TmaWarpSpecializedAdapterINS1N_15DefaultEpilogueIfSI_SI_NS1M_6thread17LinearCombinationIfLi1EffLNS1R_9ScaleType4KindE0ELNS_15FloatRoundStyleE2EfEENS1_15EpilogueDefaultEEEEEvvEEEEvNT_6ParamsE --------------------------
	.section	.nv.constant0._ZN7cutlass13device_kernelINS_4gemm6kernel13GemmUniversalIN4cute5tupleIJiiiiEEENS1_10collective13CollectiveMmaINS1_39MainloopSm90TmaGmmaRmemAWarpSpecializedILi3ENS5_IJNS4_1CILi1EEESB_SB_EEENS1_32KernelTmaWarpSpecializedPingpongEEENS5_IJNSA_ILi64EEESF_NSA_ILi128EEEEEEfNS5_IJlSB_lEEEfNS5_IJSB_llEEENS4_8TiledMMAINS4_8MMA_AtomIJNS4_4SM904GMMA29MMA_64x64x8_F32TF32TF32_RS_TNILNSN_7ScaleInE1ELSP_1EEEEEENS4_6LayoutISC_NS5_IJNSA_ILi0EEEST_ST_EEEEENS5_IJNS4_10UnderscoreESW_SW_EEEEENS4_13SM90_TMA_LOADENS4_14ComposedLayoutINS4_7SwizzleILi3ELi4ELi3EEENS4_18smem_ptr_flag_bitsILi32EEENSS_INS5_IJNSA_ILi8EEENSA_ILi32EEEEEENS5_IJS16_SB_EEEEEEEvNS4_8identityESZ_NS10_INS11_ILi1ELi4ELi3EEES14_NSS_INS5_IJS15_S15_EEENS5_IJSB_S15_EEEEEEENS4_9Copy_AtomIJNS4_39AutoVectorizingCopyWithAssumedAlignmentILi128EEEfEEES1B_EENS_8epilogue10collective6detail29Sm90TmaWarpSpecializedAdapterINS1N_15DefaultEpilogueIfSI_SI_NS1M_6thread17LinearCombinationIfLi1EffLNS1R_9ScaleType4KindE0ELNS_15FloatRoundStyleE2EfEENS1_15EpilogueDefaultEEEEEvvEEEEvNT_6ParamsE,"a",@progbits
	.sectionflags	@""
	.align	4
.nv.constant0._ZN7cutlass13device_kernelINS_4gemm6kernel13GemmUniversalIN4cute5tupleIJiiiiEEENS1_10collective13CollectiveMmaINS1_39MainloopSm90TmaGmmaRmemAWarpSpecializedILi3ENS5_IJNS4_1CILi1EEESB_SB_EEENS1_32KernelTmaWarpSpecializedPingpongEEENS5_IJNSA_ILi64EEESF_NSA_ILi128EEEEEEfNS5_IJlSB_lEEEfNS5_IJSB_llEEENS4_8TiledMMAINS4_8MMA_AtomIJNS4_4SM904GMMA29MMA_64x64x8_F32TF32TF32_RS_TNILNSN_7ScaleInE1ELSP_1EEEEEENS4_6LayoutISC_NS5_IJNSA_ILi0EEEST_ST_EEEEENS5_IJNS4_10UnderscoreESW_SW_EEEEENS4_13SM90_TMA_LOADENS4_14ComposedLayoutINS4_7SwizzleILi3ELi4ELi3EEENS4_18smem_ptr_flag_bitsILi32EEENSS_INS5_IJNSA_ILi8EEENSA_ILi32EEEEEENS5_IJS16_SB_EEEEEEEvNS4_8identityESZ_NS10_INS11_ILi1ELi4ELi3EEES14_NSS_INS5_IJS15_S15_EEENS5_IJSB_S15_EEEEEEENS4_9Copy_AtomIJNS4_39AutoVectorizingCopyWithAssumedAlignmentILi128EEEfEEES1B_EENS_8epilogue10collective6detail29Sm90TmaWarpSpecializedAdapterINS1N_15DefaultEpilogueIfSI_SI_NS1M_6thread17LinearCombinationIfLi1EffLNS1R_9ScaleType4KindE0ELNS_15FloatRoundStyleE2EfEENS1_15EpilogueDefaultEEEEEvvEEEEvNT_6ParamsE:
	.zero		1664


//--------------------- SYMBOLS --------------------------

	.type		.nv.reservedSmem.offset0,@object
	.size		.nv.reservedSmem.offset0,0x4
	.type		__assertfail,@function
